//
// Generated by NVIDIA NVVM Compiler
//
// Compiler Build ID: CL-36424714
// Cuda compilation tools, release 13.0, V13.0.88
// Based on NVVM 20.0.0
//

.version 9.0
.target sm_100
.address_size 64

	// .globl	_Z18matmul_gpu_clusterPKiS0_Piii
.extern .shared .align 16 .b8 smem_a[];

.visible .entry _Z18matmul_gpu_clusterPKiS0_Piii(
	.param .u64 .ptr .align 1 _Z18matmul_gpu_clusterPKiS0_Piii_param_0,
	.param .u64 .ptr .align 1 _Z18matmul_gpu_clusterPKiS0_Piii_param_1,
	.param .u64 .ptr .align 1 _Z18matmul_gpu_clusterPKiS0_Piii_param_2,
	.param .u32 _Z18matmul_gpu_clusterPKiS0_Piii_param_3,
	.param .u32 _Z18matmul_gpu_clusterPKiS0_Piii_param_4
)
{
	.reg .pred 	%p<19>;
	.reg .b32 	%r<199>;
	.reg .b32 	%f<6>;
	.reg .b64 	%rd<27>;

	ld.param.u32 	%r61, [_Z18matmul_gpu_clusterPKiS0_Piii_param_3];
	ld.param.u32 	%r62, [_Z18matmul_gpu_clusterPKiS0_Piii_param_4];
	mov.u32 	%r1, %cluster_nctaid.x;
	mov.u32 	%r2, %tid.x;
	mov.u32 	%r3, %tid.y;
	mov.u32 	%r64, %ctaid.x;
	mov.u32 	%r4, %ntid.x;
	mad.lo.s32 	%r5, %r64, %r4, %r2;
	mov.u32 	%r65, %ctaid.y;
	mov.u32 	%r66, %ntid.y;
	mad.lo.s32 	%r6, %r65, %r66, %r3;
	mov.u32 	%r7, %cluster_ctaid.x;
	mov.u32 	%r8, %cluster_ctaid.y;
	cvt.rn.f32.s32 	%f2, %r61;
	cvt.rn.f32.s32 	%f3, %r62;
	div.rn.f32 	%f4, %f2, %f3;
	cvt.rpi.f32.f32 	%f1, %f4;
	setp.leu.f32 	%p2, %f1, 0f00000000;
	mov.b32 	%r196, 0;
	@%p2 bra 	$L__BB0_22;
	ld.param.u64 	%rd24, [_Z18matmul_gpu_clusterPKiS0_Piii_param_0];
	mul.lo.s32 	%r68, %r62, %r62;
	shl.b32 	%r69, %r68, 2;
	mov.u32 	%r70, smem_a;
	add.s32 	%r71, %r70, %r69;
	add.s32 	%r9, %r71, %r69;
	add.s32 	%r10, %r9, %r69;
	mul.lo.s32 	%r11, %r62, %r3;
	add.s32 	%r72, %r11, %r2;
	mul.lo.s32 	%r12, %r61, %r6;
	shl.b32 	%r73, %r72, 2;
	add.s32 	%r13, %r71, %r73;
	max.s32 	%r74, %r5, %r6;
	setp.lt.s32 	%p3, %r74, %r61;
	setp.gt.s32 	%p4, %r1, 0;
	and.pred  	%p1, %p3, %p4;
	mad.lo.s32 	%r14, %r3, %r4, %r2;
	and.b32  	%r15, %r62, 7;
	and.b32  	%r16, %r62, 3;
	and.b32  	%r17, %r62, 2147483640;
	and.b32  	%r18, %r62, 1;
	neg.s32 	%r19, %r17;
	shl.b32 	%r75, %r2, 2;
	mad.lo.s32 	%r76, %r68, 12, %r75;
	add.s32 	%r20, %r70, %r76;
	shl.b32 	%r21, %r62, 5;
	shl.b32 	%r77, %r62, 3;
	shl.b32 	%r78, %r3, 2;
	add.s32 	%r79, %r77, %r78;
	mad.lo.s32 	%r80, %r62, %r79, %r70;
	add.s32 	%r22, %r80, 16;
	shl.b32 	%r23, %r62, 2;
	mul.wide.u32 	%rd6, %r68, 4;
	cvt.u64.u32 	%rd7, %r70;
	cvta.shared.u64 	%rd8, %rd7;
	add.s64 	%rd1, %rd8, %rd6;
	cvta.to.global.u64 	%rd2, %rd24;
	mov.b32 	%r177, 0;
	not.pred 	%p7, %p1;
	mul.wide.u32 	%rd18, %r14, 4;
	mov.u32 	%r196, %r177;
$L__BB0_2:
	add.s32 	%r82, %r177, %r7;
	mad.lo.s32 	%r26, %r82, %r62, %r2;
	add.s32 	%r83, %r177, %r8;
	mad.lo.s32 	%r27, %r83, %r62, %r3;
	setp.ge.s32 	%p5, %r26, %r61;
	mov.b32 	%r179, 0;
	@%p5 bra 	$L__BB0_4;
	add.s32 	%r84, %r26, %r12;
	mul.wide.s32 	%rd9, %r84, 4;
	add.s64 	%rd10, %rd2, %rd9;
	ld.global.u32 	%r179, [%rd10];
$L__BB0_4:
	add.s32 	%r86, %r11, %r2;
	shl.b32 	%r87, %r86, 2;
	mov.u32 	%r88, smem_a;
	add.s32 	%r89, %r88, %r87;
	st.shared.u32 	[%r89], %r179;
	setp.ge.s32 	%p6, %r27, %r61;
	mov.b32 	%r180, 0;
	@%p6 bra 	$L__BB0_6;
	ld.param.u64 	%rd25, [_Z18matmul_gpu_clusterPKiS0_Piii_param_1];
	mad.lo.s32 	%r90, %r27, %r61, %r5;
	cvta.to.global.u64 	%rd11, %rd25;
	mul.wide.s32 	%rd12, %r90, 4;
	add.s64 	%rd13, %rd11, %rd12;
	ld.global.u32 	%r180, [%rd13];
$L__BB0_6:
	st.shared.u32 	[%r13], %r180;
	barrier.cluster.arrive;
	barrier.cluster.wait;
	@%p7 bra 	$L__BB0_21;
	mov.b32 	%r181, 0;
$L__BB0_8:
	setp.lt.s32 	%p8, %r62, 1;
	mad.lo.s32 	%r92, %r8, %r1, %r181;
	mad.lo.s32 	%r93, %r181, %r1, %r7;
	mov.u32 	%r94, smem_a;
	cvt.u64.u32 	%rd14, %r94;
	cvta.shared.u64 	%rd15, %rd14;
	mapa.u64	%rd16, %rd15, %r92;
	mapa.u64	%rd17, %rd1, %r93;
	add.s64 	%rd19, %rd16, %rd18;
	ld.u32 	%r95, [%rd19];
	shl.b32 	%r96, %r14, 2;
	add.s32 	%r97, %r9, %r96;
	st.shared.u32 	[%r97], %r95;
	add.s64 	%rd20, %rd17, %rd18;
	ld.u32 	%r98, [%rd20];
	add.s32 	%r99, %r10, %r96;
	st.shared.u32 	[%r99], %r98;
	bar.sync 	0;
	@%p8 bra 	$L__BB0_20;
	setp.lt.u32 	%p9, %r62, 8;
	mov.b32 	%r191, 0;
	@%p9 bra 	$L__BB0_12;
	mov.u32 	%r183, %r22;
	mov.u32 	%r184, %r20;
	mov.u32 	%r185, %r19;
$L__BB0_11:
	.pragma "nounroll";
	ld.shared.u32 	%r102, [%r183+-16];
	ld.shared.u32 	%r103, [%r184];
	mad.lo.s32 	%r104, %r103, %r102, %r196;
	ld.shared.u32 	%r105, [%r183+-12];
	add.s32 	%r106, %r184, %r23;
	ld.shared.u32 	%r107, [%r106];
	mad.lo.s32 	%r108, %r107, %r105, %r104;
	ld.shared.u32 	%r109, [%r183+-8];
	add.s32 	%r110, %r106, %r23;
	ld.shared.u32 	%r111, [%r110];
	mad.lo.s32 	%r112, %r111, %r109, %r108;
	ld.shared.u32 	%r113, [%r183+-4];
	add.s32 	%r114, %r110, %r23;
	ld.shared.u32 	%r115, [%r114];
	mad.lo.s32 	%r116, %r115, %r113, %r112;
	ld.shared.u32 	%r117, [%r183];
	add.s32 	%r118, %r114, %r23;
	ld.shared.u32 	%r119, [%r118];
	mad.lo.s32 	%r120, %r119, %r117, %r116;
	ld.shared.u32 	%r121, [%r183+4];
	add.s32 	%r122, %r118, %r23;
	ld.shared.u32 	%r123, [%r122];
	mad.lo.s32 	%r124, %r123, %r121, %r120;
	ld.shared.u32 	%r125, [%r183+8];
	add.s32 	%r126, %r122, %r23;
	ld.shared.u32 	%r127, [%r126];
	mad.lo.s32 	%r128, %r127, %r125, %r124;
	ld.shared.u32 	%r129, [%r183+12];
	add.s32 	%r130, %r126, %r23;
	ld.shared.u32 	%r131, [%r130];
	mad.lo.s32 	%r196, %r131, %r129, %r128;
	add.s32 	%r185, %r185, 8;
	add.s32 	%r184, %r184, %r21;
	add.s32 	%r183, %r183, 32;
	setp.ne.s32 	%p10, %r185, 0;
	mov.u32 	%r191, %r17;
	@%p10 bra 	$L__BB0_11;
$L__BB0_12:
	setp.eq.s32 	%p11, %r15, 0;
	@%p11 bra 	$L__BB0_20;
	add.s32 	%r133, %r15, -1;
	setp.lt.u32 	%p12, %r133, 3;
	@%p12 bra 	$L__BB0_15;
	add.s32 	%r134, %r191, %r11;
	shl.b32 	%r135, %r134, 2;
	add.s32 	%r136, %r9, %r135;
	ld.shared.u32 	%r137, [%r136];
	mad.lo.s32 	%r138, %r191, %r62, %r2;
	shl.b32 	%r139, %r138, 2;
	add.s32 	%r140, %r10, %r139;
	ld.shared.u32 	%r141, [%r140];
	mad.lo.s32 	%r142, %r141, %r137, %r196;
	ld.shared.u32 	%r143, [%r136+4];
	add.s32 	%r144, %r140, %r23;
	ld.shared.u32 	%r145, [%r144];
	mad.lo.s32 	%r146, %r145, %r143, %r142;
	ld.shared.u32 	%r147, [%r136+8];
	add.s32 	%r148, %r144, %r23;
	ld.shared.u32 	%r149, [%r148];
	mad.lo.s32 	%r150, %r149, %r147, %r146;
	ld.shared.u32 	%r151, [%r136+12];
	add.s32 	%r152, %r148, %r23;
	ld.shared.u32 	%r153, [%r152];
	mad.lo.s32 	%r196, %r153, %r151, %r150;
	add.s32 	%r191, %r191, 4;
$L__BB0_15:
	setp.eq.s32 	%p13, %r16, 0;
	@%p13 bra 	$L__BB0_20;
	setp.eq.s32 	%p14, %r16, 1;
	@%p14 bra 	$L__BB0_18;
	add.s32 	%r155, %r191, %r11;
	shl.b32 	%r156, %r155, 2;
	add.s32 	%r157, %r9, %r156;
	ld.shared.u32 	%r158, [%r157];
	mad.lo.s32 	%r159, %r191, %r62, %r2;
	shl.b32 	%r160, %r159, 2;
	add.s32 	%r161, %r10, %r160;
	ld.shared.u32 	%r162, [%r161];
	mad.lo.s32 	%r163, %r162, %r158, %r196;
	ld.shared.u32 	%r164, [%r157+4];
	add.s32 	%r165, %r161, %r23;
	ld.shared.u32 	%r166, [%r165];
	mad.lo.s32 	%r196, %r166, %r164, %r163;
	add.s32 	%r191, %r191, 2;
$L__BB0_18:
	setp.eq.s32 	%p15, %r18, 0;
	@%p15 bra 	$L__BB0_20;
	add.s32 	%r167, %r191, %r11;
	shl.b32 	%r168, %r167, 2;
	add.s32 	%r169, %r9, %r168;
	ld.shared.u32 	%r170, [%r169];
	mad.lo.s32 	%r171, %r191, %r62, %r2;
	shl.b32 	%r172, %r171, 2;
	add.s32 	%r173, %r10, %r172;
	ld.shared.u32 	%r174, [%r173];
	mad.lo.s32 	%r196, %r174, %r170, %r196;
$L__BB0_20:
	add.s32 	%r181, %r181, 1;
	setp.ne.s32 	%p16, %r181, %r1;
	@%p16 bra 	$L__BB0_8;
$L__BB0_21:
	barrier.cluster.arrive;
	barrier.cluster.wait;
	add.s32 	%r177, %r177, %r1;
	cvt.rn.f32.s32 	%f5, %r177;
	setp.gt.f32 	%p17, %f1, %f5;
	@%p17 bra 	$L__BB0_2;
$L__BB0_22:
	max.s32 	%r175, %r5, %r6;
	setp.ge.s32 	%p18, %r175, %r61;
	@%p18 bra 	$L__BB0_24;
	ld.param.u64 	%rd26, [_Z18matmul_gpu_clusterPKiS0_Piii_param_2];
	mad.lo.s32 	%r176, %r61, %r6, %r5;
	cvta.to.global.u64 	%rd21, %rd26;
	mul.wide.s32 	%rd22, %r176, 4;
	add.s64 	%rd23, %rd21, %rd22;
	st.global.u32 	[%rd23], %r196;
$L__BB0_24:
	ret;

}
	// .globl	_Z10matmul_gpuPKiS0_Piii
.visible .entry _Z10matmul_gpuPKiS0_Piii(
	.param .u64 .ptr .align 1 _Z10matmul_gpuPKiS0_Piii_param_0,
	.param .u64 .ptr .align 1 _Z10matmul_gpuPKiS0_Piii_param_1,
	.param .u64 .ptr .align 1 _Z10matmul_gpuPKiS0_Piii_param_2,
	.param .u32 _Z10matmul_gpuPKiS0_Piii_param_3,
	.param .u32 _Z10matmul_gpuPKiS0_Piii_param_4
)
{
	.reg .pred 	%p<17>;
	.reg .b32 	%r<178>;
	.reg .b32 	%f<6>;
	.reg .b64 	%rd<14>;

	ld.param.u64 	%rd3, [_Z10matmul_gpuPKiS0_Piii_param_0];
	ld.param.u64 	%rd4, [_Z10matmul_gpuPKiS0_Piii_param_1];
	ld.param.u32 	%r50, [_Z10matmul_gpuPKiS0_Piii_param_3];
	ld.param.u32 	%r51, [_Z10matmul_gpuPKiS0_Piii_param_4];
	mov.u32 	%r1, %tid.x;
	mov.u32 	%r2, %tid.y;
	mov.u32 	%r53, %ctaid.x;
	mov.u32 	%r54, %ntid.x;
	mad.lo.s32 	%r3, %r53, %r54, %r1;
	mov.u32 	%r55, %ctaid.y;
	mov.u32 	%r56, %ntid.y;
	mad.lo.s32 	%r4, %r55, %r56, %r2;
	cvt.rn.f32.s32 	%f2, %r50;
	cvt.rn.f32.s32 	%f3, %r51;
	div.rn.f32 	%f4, %f2, %f3;
	cvt.rpi.f32.f32 	%f1, %f4;
	setp.leu.f32 	%p2, %f1, 0f00000000;
	mov.b32 	%r176, 0;
	@%p2 bra 	$L__BB1_19;
	mul.lo.s32 	%r58, %r51, %r51;
	shl.b32 	%r59, %r58, 2;
	mov.u32 	%r60, smem_a;
	add.s32 	%r5, %r60, %r59;
	mul.lo.s32 	%r6, %r51, %r2;
	mul.lo.s32 	%r7, %r50, %r4;
	max.s32 	%r61, %r3, %r4;
	setp.lt.s32 	%p3, %r61, %r50;
	setp.gt.s32 	%p4, %r51, 0;
	and.pred  	%p1, %p3, %p4;
	and.b32  	%r8, %r51, 7;
	and.b32  	%r9, %r51, 3;
	and.b32  	%r10, %r51, 2147483640;
	and.b32  	%r11, %r51, 1;
	neg.s32 	%r12, %r10;
	shl.b32 	%r62, %r1, 2;
	add.s32 	%r63, %r59, %r62;
	add.s32 	%r13, %r60, %r63;
	shl.b32 	%r14, %r51, 5;
	shl.b32 	%r15, %r51, 2;
	cvta.to.global.u64 	%rd1, %rd3;
	cvta.to.global.u64 	%rd2, %rd4;
	mov.b32 	%r159, 0;
	not.pred 	%p7, %p1;
	mov.u32 	%r176, %r159;
$L__BB1_2:
	mul.lo.s32 	%r65, %r159, %r51;
	add.s32 	%r18, %r65, %r1;
	add.s32 	%r19, %r65, %r2;
	setp.ge.s32 	%p5, %r18, %r50;
	mov.b32 	%r161, 0;
	@%p5 bra 	$L__BB1_4;
	add.s32 	%r66, %r18, %r7;
	mul.wide.s32 	%rd6, %r66, 4;
	add.s64 	%rd7, %rd1, %rd6;
	ld.global.u32 	%r161, [%rd7];
$L__BB1_4:
	add.s32 	%r68, %r6, %r1;
	shl.b32 	%r69, %r68, 2;
	add.s32 	%r71, %r60, %r69;
	st.shared.u32 	[%r71], %r161;
	setp.ge.s32 	%p6, %r19, %r50;
	mov.b32 	%r162, 0;
	@%p6 bra 	$L__BB1_6;
	mad.lo.s32 	%r72, %r19, %r50, %r3;
	mul.wide.s32 	%rd8, %r72, 4;
	add.s64 	%rd9, %rd2, %rd8;
	ld.global.u32 	%r162, [%rd9];
$L__BB1_6:
	add.s32 	%r75, %r5, %r69;
	st.shared.u32 	[%r75], %r162;
	bar.sync 	0;
	@%p7 bra 	$L__BB1_18;
	setp.lt.u32 	%p8, %r51, 8;
	mov.b32 	%r171, 0;
	@%p8 bra 	$L__BB1_10;
	shl.b32 	%r78, %r6, 2;
	add.s32 	%r80, %r78, %r60;
	add.s32 	%r163, %r80, 16;
	mov.u32 	%r164, %r13;
	mov.u32 	%r165, %r12;
$L__BB1_9:
	.pragma "nounroll";
	ld.shared.u32 	%r81, [%r163+-16];
	ld.shared.u32 	%r82, [%r164];
	mad.lo.s32 	%r83, %r82, %r81, %r176;
	ld.shared.u32 	%r84, [%r163+-12];
	add.s32 	%r85, %r164, %r15;
	ld.shared.u32 	%r86, [%r85];
	mad.lo.s32 	%r87, %r86, %r84, %r83;
	ld.shared.u32 	%r88, [%r163+-8];
	add.s32 	%r89, %r85, %r15;
	ld.shared.u32 	%r90, [%r89];
	mad.lo.s32 	%r91, %r90, %r88, %r87;
	ld.shared.u32 	%r92, [%r163+-4];
	add.s32 	%r93, %r89, %r15;
	ld.shared.u32 	%r94, [%r93];
	mad.lo.s32 	%r95, %r94, %r92, %r91;
	ld.shared.u32 	%r96, [%r163];
	add.s32 	%r97, %r93, %r15;
	ld.shared.u32 	%r98, [%r97];
	mad.lo.s32 	%r99, %r98, %r96, %r95;
	ld.shared.u32 	%r100, [%r163+4];
	add.s32 	%r101, %r97, %r15;
	ld.shared.u32 	%r102, [%r101];
	mad.lo.s32 	%r103, %r102, %r100, %r99;
	ld.shared.u32 	%r104, [%r163+8];
	add.s32 	%r105, %r101, %r15;
	ld.shared.u32 	%r106, [%r105];
	mad.lo.s32 	%r107, %r106, %r104, %r103;
	ld.shared.u32 	%r108, [%r163+12];
	add.s32 	%r109, %r105, %r15;
	ld.shared.u32 	%r110, [%r109];
	mad.lo.s32 	%r176, %r110, %r108, %r107;
	add.s32 	%r165, %r165, 8;
	add.s32 	%r164, %r164, %r14;
	add.s32 	%r163, %r163, 32;
	setp.ne.s32 	%p9, %r165, 0;
	mov.u32 	%r171, %r10;
	@%p9 bra 	$L__BB1_9;
$L__BB1_10:
	setp.eq.s32 	%p10, %r8, 0;
	@%p10 bra 	$L__BB1_18;
	add.s32 	%r112, %r8, -1;
	setp.lt.u32 	%p11, %r112, 3;
	@%p11 bra 	$L__BB1_13;
	add.s32 	%r113, %r171, %r6;
	shl.b32 	%r114, %r113, 2;
	add.s32 	%r116, %r60, %r114;
	ld.shared.u32 	%r117, [%r116];
	mad.lo.s32 	%r118, %r171, %r51, %r1;
	shl.b32 	%r119, %r118, 2;
	add.s32 	%r120, %r5, %r119;
	ld.shared.u32 	%r121, [%r120];
	mad.lo.s32 	%r122, %r121, %r117, %r176;
	ld.shared.u32 	%r123, [%r116+4];
	add.s32 	%r124, %r120, %r15;
	ld.shared.u32 	%r125, [%r124];
	mad.lo.s32 	%r126, %r125, %r123, %r122;
	ld.shared.u32 	%r127, [%r116+8];
	add.s32 	%r128, %r124, %r15;
	ld.shared.u32 	%r129, [%r128];
	mad.lo.s32 	%r130, %r129, %r127, %r126;
	ld.shared.u32 	%r131, [%r116+12];
	add.s32 	%r132, %r128, %r15;
	ld.shared.u32 	%r133, [%r132];
	mad.lo.s32 	%r176, %r133, %r131, %r130;
	add.s32 	%r171, %r171, 4;
$L__BB1_13:
	setp.eq.s32 	%p12, %r9, 0;
	@%p12 bra 	$L__BB1_18;
	setp.eq.s32 	%p13, %r9, 1;
	@%p13 bra 	$L__BB1_16;
	add.s32 	%r135, %r171, %r6;
	shl.b32 	%r136, %r135, 2;
	add.s32 	%r138, %r60, %r136;
	ld.shared.u32 	%r139, [%r138];
	mad.lo.s32 	%r140, %r171, %r51, %r1;
	shl.b32 	%r141, %r140, 2;
	add.s32 	%r142, %r5, %r141;
	ld.shared.u32 	%r143, [%r142];
	mad.lo.s32 	%r144, %r143, %r139, %r176;
	ld.shared.u32 	%r145, [%r138+4];
	add.s32 	%r146, %r142, %r15;
	ld.shared.u32 	%r147, [%r146];
	mad.lo.s32 	%r176, %r147, %r145, %r144;
	add.s32 	%r171, %r171, 2;
$L__BB1_16:
	setp.eq.s32 	%p14, %r11, 0;
	@%p14 bra 	$L__BB1_18;
	add.s32 	%r148, %r171, %r6;
	shl.b32 	%r149, %r148, 2;
	add.s32 	%r151, %r60, %r149;
	ld.shared.u32 	%r152, [%r151];
	mad.lo.s32 	%r153, %r171, %r51, %r1;
	shl.b32 	%r154, %r153, 2;
	add.s32 	%r155, %r5, %r154;
	ld.shared.u32 	%r156, [%r155];
	mad.lo.s32 	%r176, %r156, %r152, %r176;
$L__BB1_18:
	bar.sync 	0;
	add.s32 	%r159, %r159, 1;
	cvt.rn.f32.u32 	%f5, %r159;
	setp.gt.f32 	%p15, %f1, %f5;
	@%p15 bra 	$L__BB1_2;
$L__BB1_19:
	max.s32 	%r157, %r3, %r4;
	setp.ge.s32 	%p16, %r157, %r50;
	@%p16 bra 	$L__BB1_21;
	ld.param.u64 	%rd13, [_Z10matmul_gpuPKiS0_Piii_param_2];
	mad.lo.s32 	%r158, %r50, %r4, %r3;
	cvta.to.global.u64 	%rd10, %rd13;
	mul.wide.s32 	%rd11, %r158, 4;
	add.s64 	%rd12, %rd10, %rd11;
	st.global.u32 	[%rd12], %r176;
$L__BB1_21:
	ret;

}


// ===== COMPILED SASS (sm_100) =====

	.target	sm_100

	.elftype	@"ET_EXEC"


//--------------------- .note.nv.tkinfo           --------------------------
	.section	.note.nv.tkinfo,"",@"SHT_NOTE"
	.sectionflags	@"SHF_NOTE_NV_TKINFO"
	.tkinfo
        /*0018*/ 	.word	0x00000002
        /*0030*/ 	.string	""
        /*0030*/ 	.string	"ptxas"
        /*0030*/ 	.string	"Cuda compilation tools, release 13.0, V13.0.88"
        /*0030*/ 	.string	"Build cuda_13.0.r13.0/compiler.36424714_0"
        /*0030*/ 	.string	"-arch sm_100 -m 64 "



//--------------------- .note.nv.cuinfo           --------------------------
	.section	.note.nv.cuinfo,"",@"SHT_NOTE"
	.sectionflags	@"SHF_NOTE_NV_CUINFO"
        /*0018*/ 	.short	0x0002
        /*001a*/ 	.short	0x0064
        /*001c*/ 	.short	0x0082
	.zero		2


//--------------------- .nv.info                  --------------------------
	.section	.nv.info,"",@"SHT_CUDA_INFO"
	.align	4


	//----- nvinfo : EIATTR_REGCOUNT
	.align		4
        /*0000*/ 	.byte	0x04, 0x2f
        /*0002*/ 	.short	(.L_1 - .L_0)
	.align		4
.L_0:
        /*0004*/ 	.word	index@(_Z18matmul_gpu_clusterPKiS0_Piii)
        /*0008*/ 	.word	0x00000020


	//----- nvinfo : EIATTR_FRAME_SIZE
	.align		4
.L_1:
        /*000c*/ 	.byte	0x04, 0x11
        /*000e*/ 	.short	(.L_3 - .L_2)
	.align		4
.L_2:
        /*0010*/ 	.word	index@($__internal_1_$__cuda_sm3x_div_rn_noftz_f32_slowpath)
        /*0014*/ 	.word	0x00000000


	//----- nvinfo : EIATTR_FRAME_SIZE
	.align		4
.L_3:
        /*0018*/ 	.byte	0x04, 0x11
        /*001a*/ 	.short	(.L_5 - .L_4)
	.align		4
.L_4:
        /*001c*/ 	.word	index@(_Z18matmul_gpu_clusterPKiS0_Piii)
        /*0020*/ 	.word	0x00000000


	//----- nvinfo : EIATTR_REGCOUNT
	.align		4
.L_5:
        /*0024*/ 	.byte	0x04, 0x2f
        /*0026*/ 	.short	(.L_7 - .L_6)
	.align		4
.L_6:
        /*0028*/ 	.word	index@(_Z10matmul_gpuPKiS0_Piii)
        /*002c*/ 	.word	0x0000001f


	//----- nvinfo : EIATTR_FRAME_SIZE
	.align		4
.L_7:
        /*0030*/ 	.byte	0x04, 0x11
        /*0032*/ 	.short	(.L_9 - .L_8)
	.align		4
.L_8:
        /*0034*/ 	.word	index@($__internal_0_$__cuda_sm3x_div_rn_noftz_f32_slowpath)
        /*0038*/ 	.word	0x00000000


	//----- nvinfo : EIATTR_FRAME_SIZE
	.align		4
.L_9:
        /*003c*/ 	.byte	0x04, 0x11
        /*003e*/ 	.short	(.L_11 - .L_10)
	.align		4
.L_10:
        /*0040*/ 	.word	index@(_Z10matmul_gpuPKiS0_Piii)
        /*0044*/ 	.word	0x00000000


	//----- nvinfo : EIATTR_MIN_STACK_SIZE
	.align		4
.L_11:
        /*0048*/ 	.byte	0x04, 0x12
        /*004a*/ 	.short	(.L_13 - .L_12)
	.align		4
.L_12:
        /*004c*/ 	.word	index@(_Z10matmul_gpuPKiS0_Piii)
        /*0050*/ 	.word	0x00000000


	//----- nvinfo : EIATTR_MIN_STACK_SIZE
	.align		4
.L_13:
        /*0054*/ 	.byte	0x04, 0x12
        /*0056*/ 	.short	(.L_15 - .L_14)
	.align		4
.L_14:
        /*0058*/ 	.word	index@(_Z18matmul_gpu_clusterPKiS0_Piii)
        /*005c*/ 	.word	0x00000000
.L_15:


//--------------------- .nv.compat                --------------------------
	.section	.nv.compat,"",@"SHT_CUDA_COMPAT_INFO"
	.align	4
        /*0000*/ 	.byte	0x02, 0x09, 0x00, 0x00, 0x02, 0x02, 0x01, 0x00, 0x02, 0x05, 0x05, 0x00, 0x03, 0x07, 0x01, 0x01
        /*0010*/ 	.byte	0x02, 0x03, 0x00, 0x00, 0x02, 0x06, 0x01, 0x00, 0x04, 0x0b, 0x08, 0x00, 0x01, 0x00, 0x00, 0x00
        /*0020*/ 	.byte	0x00, 0x00, 0x00, 0x00


//--------------------- .nv.info._Z10matmul_gpuPKiS0_Piii --------------------------
	.section	.nv.info._Z10matmul_gpuPKiS0_Piii,"",@"SHT_CUDA_INFO"
	.sectionflags	@""
	.align	4


	//----- nvinfo : EIATTR_CUDA_API_VERSION
	.align		4
        /*0000*/ 	.byte	0x04, 0x37
        /*0002*/ 	.short	(.L_17 - .L_16)
.L_16:
        /*0004*/ 	.word	0x00000082


	//----- nvinfo : EIATTR_KPARAM_INFO
	.align		4
.L_17:
        /*0008*/ 	.byte	0x04, 0x17
        /*000a*/ 	.short	(.L_19 - .L_18)
.L_18:
        /*000c*/ 	.word	0x00000000
        /*0010*/ 	.short	0x0004
        /*0012*/ 	.short	0x001c
        /*0014*/ 	.byte	0x00, 0xf0, 0x11, 0x00


	//----- nvinfo : EIATTR_KPARAM_INFO
	.align		4
.L_19:
        /*0018*/ 	.byte	0x04, 0x17
        /*001a*/ 	.short	(.L_21 - .L_20)
.L_20:
        /*001c*/ 	.word	0x00000000
        /*0020*/ 	.short	0x0003
        /*0022*/ 	.short	0x0018
        /*0024*/ 	.byte	0x00, 0xf0, 0x11, 0x00


	//----- nvinfo : EIATTR_KPARAM_INFO
	.align		4
.L_21:
        /*0028*/ 	.byte	0x04, 0x17
        /*002a*/ 	.short	(.L_23 - .L_22)
.L_22:
        /*002c*/ 	.word	0x00000000
        /*0030*/ 	.short	0x0002
        /*0032*/ 	.short	0x0010
        /*0034*/ 	.byte	0x00, 0xf5, 0x21, 0x00


	//----- nvinfo : EIATTR_KPARAM_INFO
	.align		4
.L_23:
        /*0038*/ 	.byte	0x04, 0x17
        /*003a*/ 	.short	(.L_25 - .L_24)
.L_24:
        /*003c*/ 	.word	0x00000000
        /*0040*/ 	.short	0x0001
        /*0042*/ 	.short	0x0008
        /*0044*/ 	.byte	0x00, 0xf5, 0x21, 0x00


	//----- nvinfo : EIATTR_KPARAM_INFO
	.align		4
.L_25:
        /*0048*/ 	.byte	0x04, 0x17
        /*004a*/ 	.short	(.L_27 - .L_26)
.L_26:
        /*004c*/ 	.word	0x00000000
        /*0050*/ 	.short	0x0000
        /*0052*/ 	.short	0x0000
        /*0054*/ 	.byte	0x00, 0xf5, 0x21, 0x00


	//----- nvinfo : EIATTR_SPARSE_MMA_MASK
	.align		4
.L_27:
        /*0058*/ 	.byte	0x03, 0x50
        /*005a*/ 	.short	0x0000


	//----- nvinfo : EIATTR_MAXREG_COUNT
	.align		4
        /*005c*/ 	.byte	0x03, 0x1b
        /*005e*/ 	.short	0x00ff


	//----- nvinfo : EIATTR_NUM_BARRIERS
	.align		4
        /*0060*/ 	.byte	0x02, 0x4c
        /*0062*/ 	.byte	0x01
	.zero		1


	//----- nvinfo : EIATTR_MERCURY_ISA_VERSION
	.align		4
        /*0064*/ 	.byte	0x03, 0x5f
        /*0066*/ 	.short	0x0101


	//----- nvinfo : EIATTR_VRC_CTA_INIT_COUNT
	.align		4
        /*0068*/ 	.byte	0x02, 0x4a
	.zero		1
	.zero		1


	//----- nvinfo : EIATTR_EXIT_INSTR_OFFSETS
	.align		4
        /*006c*/ 	.byte	0x04, 0x1c
        /*006e*/ 	.short	(.L_29 - .L_28)


	//   ....[0]....
.L_28:
        /*0070*/ 	.word	0x00000ad0


	//   ....[1]....
        /*0074*/ 	.word	0x00000b20


	//----- nvinfo : EIATTR_CRS_STACK_SIZE
	.align		4
.L_29:
        /*0078*/ 	.byte	0x04, 0x1e
        /*007a*/ 	.short	(.L_31 - .L_30)
.L_30:
        /*007c*/ 	.word	0x00000000


	//----- nvinfo : EIATTR_CBANK_PARAM_SIZE
	.align		4
.L_31:
        /*0080*/ 	.byte	0x03, 0x19
        /*0082*/ 	.short	0x0020


	//----- nvinfo : EIATTR_PARAM_CBANK
	.align		4
        /*0084*/ 	.byte	0x04, 0x0a
        /*0086*/ 	.short	(.L_33 - .L_32)
	.align		4
.L_32:
        /*0088*/ 	.word	index@(.nv.constant0._Z10matmul_gpuPKiS0_Piii)
        /*008c*/ 	.short	0x0380
        /*008e*/ 	.short	0x0020


	//----- nvinfo : EIATTR_SW_WAR
	.align		4
.L_33:
        /*0090*/ 	.byte	0x04, 0x36
        /*0092*/ 	.short	(.L_35 - .L_34)
.L_34:
        /*0094*/ 	.word	0x00000008
.L_35:


//--------------------- .nv.info._Z18matmul_gpu_clusterPKiS0_Piii --------------------------
	.section	.nv.info._Z18matmul_gpu_clusterPKiS0_Piii,"",@"SHT_CUDA_INFO"
	.sectionflags	@""
	.align	4


	//----- nvinfo : EIATTR_CUDA_API_VERSION
	.align		4
        /*0000*/ 	.byte	0x04, 0x37
        /*0002*/ 	.short	(.L_37 - .L_36)
.L_36:
        /*0004*/ 	.word	0x00000082


	//----- nvinfo : EIATTR_KPARAM_INFO
	.align		4
.L_37:
        /*0008*/ 	.byte	0x04, 0x17
        /*000a*/ 	.short	(.L_39 - .L_38)
.L_38:
        /*000c*/ 	.word	0x00000000
        /*0010*/ 	.short	0x0004
        /*0012*/ 	.short	0x001c
        /*0014*/ 	.byte	0x00, 0xf0, 0x11, 0x00


	//----- nvinfo : EIATTR_KPARAM_INFO
	.align		4
.L_39:
        /*0018*/ 	.byte	0x04, 0x17
        /*001a*/ 	.short	(.L_41 - .L_40)
.L_40:
        /*001c*/ 	.word	0x00000000
        /*0020*/ 	.short	0x0003
        /*0022*/ 	.short	0x0018
        /*0024*/ 	.byte	0x00, 0xf0, 0x11, 0x00


	//----- nvinfo : EIATTR_KPARAM_INFO
	.align		4
.L_41:
        /*0028*/ 	.byte	0x04, 0x17
        /*002a*/ 	.short	(.L_43 - .L_42)
.L_42:
        /*002c*/ 	.word	0x00000000
        /*0030*/ 	.short	0x0002
        /*0032*/ 	.short	0x0010
        /*0034*/ 	.byte	0x00, 0xf5, 0x21, 0x00


	//----- nvinfo : EIATTR_KPARAM_INFO
	.align		4
.L_43:
        /*0038*/ 	.byte	0x04, 0x17
        /*003a*/ 	.short	(.L_45 - .L_44)
.L_44:
        /*003c*/ 	.word	0x00000000
        /*0040*/ 	.short	0x0001
        /*0042*/ 	.short	0x0008
        /*0044*/ 	.byte	0x00, 0xf5, 0x21, 0x00


	//----- nvinfo : EIATTR_KPARAM_INFO
	.align		4
.L_45:
        /*0048*/ 	.byte	0x04, 0x17
        /*004a*/ 	.short	(.L_47 - .L_46)
.L_46:
        /*004c*/ 	.word	0x00000000
        /*0050*/ 	.short	0x0000
        /*0052*/ 	.short	0x0000
        /*0054*/ 	.byte	0x00, 0xf5, 0x21, 0x00


	//----- nvinfo : EIATTR_SPARSE_MMA_MASK
	.align		4
.L_47:
        /*0058*/ 	.byte	0x03, 0x50
        /*005a*/ 	.short	0x0000


	//----- nvinfo : EIATTR_MAXREG_COUNT
	.align		4
        /*005c*/ 	.byte	0x03, 0x1b
        /*005e*/ 	.short	0x00ff


	//----- nvinfo : EIATTR_NUM_BARRIERS
	.align		4
        /*0060*/ 	.byte	0x02, 0x4c
        /*0062*/ 	.byte	0x01
	.zero		1


	//----- nvinfo : EIATTR_MERCURY_ISA_VERSION
	.align		4
        /*0064*/ 	.byte	0x03, 0x5f
        /*0066*/ 	.short	0x0101


	//----- nvinfo : EIATTR_COOP_GROUP_MASK_REGIDS
	.align		4
        /*0068*/ 	.byte	0x04, 0x29
        /*006a*/ 	.short	(.L_49 - .L_48)


	//   ....[0]....
.L_48:
        /*006c*/ 	.word	0xffffffff


	//   ....[1]....
        /*0070*/ 	.word	0xffffffff


	//   ....[2]....
        /*0074*/ 	.word	0x05000002


	//   ....[3]....
        /*0078*/ 	.word	0x05000002


	//----- nvinfo : EIATTR_COOP_GROUP_INSTR_OFFSETS
	.align		4
.L_49:
        /*007c*/ 	.byte	0x04, 0x28
        /*007e*/ 	.short	(.L_51 - .L_50)


	//   ....[0]....
.L_50:
        /*0080*/ 	.word	0x00000800


	//   ....[1]....
        /*0084*/ 	.word	0x00001130


	//   ....[2]....
        /*0088*/ 	.word	0x00001380


	//   ....[3]....
        /*008c*/ 	.word	0x000015d0


	//----- nvinfo : EIATTR_VRC_CTA_INIT_COUNT
	.align		4
.L_51:
        /*0090*/ 	.byte	0x02, 0x4a
	.zero		1
	.zero		1


	//----- nvinfo : EIATTR_EXIT_INSTR_OFFSETS
	.align		4
        /*0094*/ 	.byte	0x04, 0x1c
        /*0096*/ 	.short	(.L_53 - .L_52)


	//   ....[0]....
.L_52:
        /*0098*/ 	.word	0x00001250


	//   ....[1]....
        /*009c*/ 	.word	0x000012a0


	//----- nvinfo : EIATTR_CRS_STACK_SIZE
	.align		4
.L_53:
        /*00a0*/ 	.byte	0x04, 0x1e
        /*00a2*/ 	.short	(.L_55 - .L_54)
.L_54:
        /*00a4*/ 	.word	0x00000000


	//----- nvinfo : EIATTR_CBANK_PARAM_SIZE
	.align		4
.L_55:
        /*00a8*/ 	.byte	0x03, 0x19
        /*00aa*/ 	.short	0x0020


	//----- nvinfo : EIATTR_PARAM_CBANK
	.align		4
        /*00ac*/ 	.byte	0x04, 0x0a
        /*00ae*/ 	.short	(.L_57 - .L_56)
	.align		4
.L_56:
        /*00b0*/ 	.word	index@(.nv.constant0._Z18matmul_gpu_clusterPKiS0_Piii)
        /*00b4*/ 	.short	0x0380
        /*00b6*/ 	.short	0x0020


	//----- nvinfo : EIATTR_SW_WAR
	.align		4
.L_57:
        /*00b8*/ 	.byte	0x04, 0x36
        /*00ba*/ 	.short	(.L_59 - .L_58)
.L_58:
        /*00bc*/ 	.word	0x00000008
.L_59:


//--------------------- .nv.callgraph             --------------------------
	.section	.nv.callgraph,"",@"SHT_CUDA_CALLGRAPH"
	.align	4
	.sectionentsize	8
	.align		4
        /*0000*/ 	.word	0x00000000
	.align		4
        /*0004*/ 	.word	0xffffffff
	.align		4
        /*0008*/ 	.word	0x00000000
	.align		4
        /*000c*/ 	.word	0xfffffffe
	.align		4
        /*0010*/ 	.word	0x00000000
	.align		4
        /*0014*/ 	.word	0xfffffffd
	.align		4
        /*0018*/ 	.word	0x00000000
	.align		4
        /*001c*/ 	.word	0xfffffffc


//--------------------- .text._Z10matmul_gpuPKiS0_Piii --------------------------
	.section	.text._Z10matmul_gpuPKiS0_Piii,"ax",@progbits
	.align	128
        .global         _Z10matmul_gpuPKiS0_Piii
        .type           _Z10matmul_gpuPKiS0_Piii,@function
        .size           _Z10matmul_gpuPKiS0_Piii,(.L_x_69 - _Z10matmul_gpuPKiS0_Piii)
        .other          _Z10matmul_gpuPKiS0_Piii,@"STO_CUDA_ENTRY STV_DEFAULT"
_Z10matmul_gpuPKiS0_Piii:
.text._Z10matmul_gpuPKiS0_Piii:
[----:B------:R-:W-:Y:S01]  /*0000*/  LDC R1, c[0x0][0x37c] ;  /* 0x0000df00ff017b82 */ /* 0x000fe20000000800 */
[----:B------:R-:W0:Y:S01]  /*0010*/  LDCU.64 UR6, c[0x0][0x398] ;  /* 0x00007300ff0677ac */ /* 0x000e220008000a00 */
[----:B------:R-:W1:Y:S06]  /*0020*/  S2R R4, SR_TID.X ;  /* 0x0000000000047919 */ /* 0x000e6c0000002100 */
[----:B------:R-:W1:Y:S01]  /*0030*/  LDC R9, c[0x0][0x360] ;  /* 0x0000d800ff097b82 */ /* 0x000e620000000800 */
[----:B------:R-:W2:Y:S07]  /*0040*/  S2R R6, SR_TID.Y ;  /* 0x0000000000067919 */ /* 0x000eae0000002200 */
[----:B------:R-:W-:Y:S01]  /*0050*/  S2UR UR4, SR_CTAID.X ;  /* 0x00000000000479c3 */ /* 0x000fe20000002500 */
[----:B0-----:R-:W-:-:S07]  /*0060*/  I2FP.F32.S32 R3, UR7 ;  /* 0x0000000700037c45 */ /* 0x001fce0008201400 */
[----:B------:R-:W2:Y:S01]  /*0070*/  S2UR UR5, SR_CTAID.Y ;  /* 0x00000000000579c3 */ /* 0x000ea20000002600 */
[----:B------:R-:W-:Y:S01]  /*0080*/  I2FP.F32.S32 R0, UR6 ;  /* 0x0000000600007c45 */ /* 0x000fe20008201400 */
[----:B------:R-:W0:Y:S06]  /*0090*/  MUFU.RCP R2, R3 ;  /* 0x0000000300027308 */ /* 0x000e2c0000001000 */
[----:B------:R-:W2:Y:S02]  /*00a0*/  LDC R11, c[0x0][0x364] ;  /* 0x0000d900ff0b7b82 */ /* 0x000ea40000000800 */
[----:B------:R-:W3:Y:S01]  /*00b0*/  FCHK P0, R0, R3 ;  /* 0x0000000300007302 */ /* 0x000ee20000000000 */
[----:B0-----:R-:W-:-:S04]  /*00c0*/  FFMA R5, -R3, R2, 1 ;  /* 0x3f80000003057423 */ /* 0x001fc80000000102 */
[----:B------:R-:W-:-:S04]  /*00d0*/  FFMA R5, R2, R5, R2 ;  /* 0x0000000502057223 */ /* 0x000fc80000000002 */
[----:B------:R-:W-:-:S04]  /*00e0*/  FFMA R2, R0, R5, RZ ;  /* 0x0000000500027223 */ /* 0x000fc800000000ff */
[----:B------:R-:W-:Y:S01]  /*00f0*/  FFMA R7, -R3, R2, R0 ;  /* 0x0000000203077223 */ /* 0x000fe20000000100 */
[----:B--2---:R-:W-:-:S03]  /*0100*/  IMAD R8, R11, UR5, R6 ;  /* 0x000000050b087c24 */ /* 0x004fc6000f8e0206 */
[----:B------:R-:W-:Y:S01]  /*0110*/  FFMA R2, R5, R7, R2 ;  /* 0x0000000705027223 */ /* 0x000fe20000000002 */
[----:B-1----:R-:W-:Y:S01]  /*0120*/  IMAD R5, R9, UR4, R4 ;  /* 0x0000000409057c24 */ /* 0x002fe2000f8e0204 */
[----:B---3--:R-:W-:Y:S06]  /*0130*/  @!P0 BRA `(.L_x_0) ;  /* 0x00000000000c8947 */ /* 0x008fec0003800000 */
[----:B------:R-:W-:-:S07]  /*0140*/  MOV R2, 0x160 ;  /* 0x0000016000027802 */ /* 0x000fce0000000f00 */
[----:B------:R-:W-:Y:S05]  /*0150*/  CALL.REL.NOINC `($__internal_0_$__cuda_sm3x_div_rn_noftz_f32_slowpath) ;  /* 0x0000000800747944 */ /* 0x000fea0003c00000 */
[----:B------:R-:W-:-:S07]  /*0160*/  IMAD.MOV.U32 R2, RZ, RZ, R0 ;  /* 0x000000ffff027224 */ /* 0x000fce00078e0000 */
.L_x_0:
[----:B------:R-:W0:Y:S01]  /*0170*/  FRND.CEIL R0, R2 ;  /* 0x0000000200007307 */ /* 0x000e220000209000 */
[----:B------:R-:W1:Y:S01]  /*0180*/  LDCU.64 UR14, c[0x0][0x358] ;  /* 0x00006b00ff0e77ac */ /* 0x000e620008000a00 */
[----:B------:R-:W-:Y:S01]  /*0190*/  IMAD.MOV.U32 R10, RZ, RZ, RZ ;  /* 0x000000ffff0a7224 */ /* 0x000fe200078e00ff */
[----:B0-----:R-:W-:-:S13]  /*01a0*/  FSETP.GT.AND P0, PT, R0, RZ, PT ;  /* 0x000000ff0000720b */ /* 0x001fda0003f04000 */
[----:B-1----:R-:W-:Y:S05]  /*01b0*/  @!P0 BRA `(.L_x_1) ;  /* 0x0000000800388947 */ /* 0x002fea0003800000 */
[----:B------:R-:W0:Y:S01]  /*01c0*/  LDCU.64 UR12, c[0x0][0x398] ;  /* 0x00007300ff0c77ac */ /* 0x000e220008000a00 */
[----:B------:R-:W1:Y:S01]  /*01d0*/  S2UR UR6, SR_CgaCtaId ;  /* 0x00000000000679c3 */ /* 0x000e620000008800 */
[----:B------:R-:W-:Y:S01]  /*01e0*/  VIMNMX R2, PT, PT, R5, R8, !PT ;  /* 0x0000000805027248 */ /* 0x000fe20007fe0100 */
[----:B------:R-:W-:Y:S01]  /*01f0*/  IMAD.MOV.U32 R10, RZ, RZ, RZ ;  /* 0x000000ffff0a7224 */ /* 0x000fe200078e00ff */
[----:B------:R-:W-:Y:S01]  /*0200*/  UMOV UR5, 0x400 ;  /* 0x0000040000057882 */ /* 0x000fe20000000000 */
[----:B0-----:R-:W-:Y:S02]  /*0210*/  UIMAD UR4, UR13, UR13, URZ ;  /* 0x0000000d0d0472a4 */ /* 0x001fe4000f8e02ff */
[----:B------:R-:W-:Y:S01]  /*0220*/  ISETP.LT.AND P0, PT, RZ, UR13, PT ;  /* 0x0000000dff007c0c */ /* 0x000fe2000bf01270 */
[----:B------:R-:W-:Y:S02]  /*0230*/  ULOP3.LUT UR7, UR13, 0x7ffffff8, URZ, 0xc0, !UPT ;  /* 0x7ffffff80d077892 */ /* 0x000fe4000f8ec0ff */
[----:B------:R-:W-:Y:S01]  /*0240*/  IMAD R7, R6, UR13, RZ ;  /* 0x0000000d06077c24 */ /* 0x000fe2000f8e02ff */
[----:B------:R-:W-:Y:S01]  /*0250*/  USHF.L.U32 UR4, UR4, 0x2, URZ ;  /* 0x0000000204047899 */ /* 0x000fe200080006ff */
[----:B------:R-:W-:Y:S01]  /*0260*/  ISETP.LT.AND P0, PT, R2, UR12, P0 ;  /* 0x0000000c02007c0c */ /* 0x000fe20008701270 */
[----:B------:R-:W-:-:S02]  /*0270*/  ULOP3.LUT UR10, UR13, 0x7, URZ, 0xc0, !UPT ;  /* 0x000000070d0a7892 */ /* 0x000fc4000f8ec0ff */
[----:B-1----:R-:W-:Y:S02]  /*0280*/  ULEA UR6, UR6, UR5, 0x18 ;  /* 0x0000000506067291 */ /* 0x002fe4000f8ec0ff */
[----:B------:R-:W-:Y:S01]  /*0290*/  LEA R9, R4, UR4, 0x2 ;  /* 0x0000000404097c11 */ /* 0x000fe2000f8e10ff */
[----:B------:R-:W-:Y:S02]  /*02a0*/  ULOP3.LUT UR11, UR13, 0x3, URZ, 0xc0, !UPT ;  /* 0x000000030d0b7892 */ /* 0x000fe4000f8ec0ff */
[----:B------:R-:W-:Y:S02]  /*02b0*/  UIADD3 UR9, UPT, UPT, UR4, UR6, URZ ;  /* 0x0000000604097290 */ /* 0x000fe4000fffe0ff */
[----:B------:R-:W-:Y:S01]  /*02c0*/  IADD3 R9, PT, PT, R9, UR6, RZ ;  /* 0x0000000609097c10 */ /* 0x000fe2000fffe0ff */
[----:B------:R-:W-:Y:S01]  /*02d0*/  UIADD3 UR8, UPT, UPT, -UR7, URZ, URZ ;  /* 0x000000ff07087290 */ /* 0x000fe2000fffe1ff */
[----:B------:R-:W-:-:S11]  /*02e0*/  UMOV UR4, URZ ;  /* 0x000000ff00047c82 */ /* 0x000fd60008000000 */
.L_x_8:
[----:B0-----:R-:W0:Y:S01]  /*02f0*/  LDC.64 R2, c[0x0][0x398] ;  /* 0x0000e600ff027b82 */ /* 0x001e220000000a00 */
[----:B------:R-:W-:Y:S02]  /*0300*/  IMAD.MOV.U32 R16, RZ, RZ, RZ ;  /* 0x000000ffff107224 */ /* 0x000fe400078e00ff */
[C---:B0-----:R-:W-:Y:S02]  /*0310*/  IMAD R11, R3.reuse, UR4, R4 ;  /* 0x00000004030b7c24 */ /* 0x041fe4000f8e0204 */
[----:B------:R-:W-:-:S03]  /*0320*/  IMAD R17, R3, UR4, R6 ;  /* 0x0000000403117c24 */ /* 0x000fc6000f8e0206 */
[-C--:B------:R-:W-:Y:S02]  /*0330*/  ISETP.GE.AND P1, PT, R11, R2.reuse, PT ;  /* 0x000000020b00720c */ /* 0x080fe40003f26270 */
[----:B------:R-:W-:-:S11]  /*0340*/  ISETP.GE.AND P2, PT, R17, R2, PT ;  /* 0x000000021100720c */ /* 0x000fd60003f46270 */
[----:B------:R-:W0:Y:S01]  /*0350*/  @!P1 LDC.64 R14, c[0x0][0x380] ;  /* 0x0000e000ff0e9b82 */ /* 0x000e220000000a00 */
[-C--:B------:R-:W-:Y:S02]  /*0360*/  @!P1 IMAD R11, R8, R2.reuse, R11 ;  /* 0x00000002080b9224 */ /* 0x080fe400078e020b */
[----:B------:R-:W-:Y:S02]  /*0370*/  @!P2 IMAD R17, R17, R2, R5 ;  /* 0x000000021111a224 */ /* 0x000fe400078e0205 */
[----:B------:R-:W-:-:S03]  /*0380*/  IMAD.MOV.U32 R2, RZ, RZ, RZ ;  /* 0x000000ffff027224 */ /* 0x000fc600078e00ff */
[----:B------:R-:W1:Y:S01]  /*0390*/  @!P2 LDC.64 R12, c[0x0][0x388] ;  /* 0x0000e200ff0cab82 */ /* 0x000e620000000a00 */
[----:B0-----:R-:W-:-:S05]  /*03a0*/  @!P1 IMAD.WIDE R14, R11, 0x4, R14 ;  /* 0x000000040b0e9825 */ /* 0x001fca00078e020e */
[----:B------:R-:W2:Y:S01]  /*03b0*/  @!P1 LDG.E R2, desc[UR14][R14.64] ;  /* 0x0000000e0e029981 */ /* 0x000ea2000c1e1900 */
[----:B-1----:R-:W-:-:S05]  /*03c0*/  @!P2 IMAD.WIDE R12, R17, 0x4, R12 ;  /* 0x00000004110ca825 */ /* 0x002fca00078e020c */
[----:B------:R-:W3:Y:S01]  /*03d0*/  @!P2 LDG.E R16, desc[UR14][R12.64] ;  /* 0x0000000e0c10a981 */ /* 0x000ee2000c1e1900 */
[----:B------:R-:W-:-:S05]  /*03e0*/  IMAD.IADD R11, R7, 0x1, R4 ;  /* 0x00000001070b7824 */ /* 0x000fca00078e0204 */
[C---:B------:R-:W-:Y:S02]  /*03f0*/  LEA R17, R11.reuse, UR6, 0x2 ;  /* 0x000000060b117c11 */ /* 0x040fe4000f8e10ff */
[----:B------:R-:W-:Y:S01]  /*0400*/  LEA R11, R11, UR9, 0x2 ;  /* 0x000000090b0b7c11 */ /* 0x000fe2000f8e10ff */
[----:B------:R-:W-:Y:S02]  /*0410*/  BSSY.RECONVERGENT B0, `(.L_x_2) ;  /* 0x0000063000007945 */ /* 0x000fe40003800200 */
[----:B--2---:R0:W-:Y:S04]  /*0420*/  STS [R17], R2 ;  /* 0x0000000211007388 */ /* 0x0041e80000000800 */
[----:B---3--:R0:W-:Y:S01]  /*0430*/  STS [R11], R16 ;  /* 0x000000100b007388 */ /* 0x0081e20000000800 */
[----:B------:R-:W-:Y:S06]  /*0440*/  BAR.SYNC.DEFER_BLOCKING 0x0 ;  /* 0x0000000000007b1d */ /* 0x000fec0000010000 */
[----:B------:R-:W-:Y:S05]  /*0450*/  @!P0 BRA `(.L_x_3) ;  /* 0x0000000400788947 */ /* 0x000fea0003800000 */
[----:B------:R-:W-:Y:S01]  /*0460*/  ISETP.GE.U32.AND P1, PT, R3, 0x8, PT ;  /* 0x000000080300780c */ /* 0x000fe20003f26070 */
[----:B------:R-:W-:-:S12]  /*0470*/  UMOV UR5, URZ ;  /* 0x000000ff00057c82 */ /* 0x000fd80008000000 */
[----:B------:R-:W-:Y:S05]  /*0480*/  @!P1 BRA `(.L_x_4) ;  /* 0x0000000000a49947 */ /* 0x000fea0003800000 */
[----:B0-----:R-:W-:Y:S01]  /*0490*/  LEA R11, R7, UR6, 0x2 ;  /* 0x00000006070b7c11 */ /* 0x001fe2000f8e10ff */
[----:B------:R-:W-:Y:S01]  /*04a0*/  UMOV UR5, UR8 ;  /* 0x0000000800057c82 */ /* 0x000fe20008000000 */
[----:B------:R-:W-:-:S03]  /*04b0*/  MOV R2, R9 ;  /* 0x0000000900027202 */ /* 0x000fc60000000f00 */
[----:B------:R-:W-:-:S07]  /*04c0*/  VIADD R11, R11, 0x10 ;  /* 0x000000100b0b7836 */ /* 0x000fce0000000000 */
.L_x_5:
[----:B------:R-:W-:Y:S01]  /*04d0*/  LDS R23, [R11+-0x10] ;  /* 0xfffff0000b177984 */ /* 0x000fe20000000800 */
[C---:B------:R-:W-:Y:S01]  /*04e0*/  IMAD R14, R3.reuse, 0x4, R2 ;  /* 0x00000004030e7824 */ /* 0x040fe200078e0202 */
[----:B------:R-:W-:Y:S02]  /*04f0*/  UIADD3 UR5, UPT, UPT, UR5, 0x8, URZ ;  /* 0x0000000805057890 */ /* 0x000fe4000fffe0ff */
[----:B------:R0:W1:Y:S01]  /*0500*/  LDS R22, [R2] ;  /* 0x0000000002167984 */ /* 0x0000620000000800 */
[C---:B------:R-:W-:Y:S01]  /*0510*/  IMAD R20, R3.reuse, 0x4, R14 ;  /* 0x0000000403147824 */ /* 0x040fe200078e020e */
[----:B------:R-:W-:Y:S02]  /*0520*/  UISETP.NE.AND UP0, UPT, UR5, URZ, UPT ;  /* 0x000000ff0500728c */ /* 0x000fe4000bf05270 */
[----:B------:R-:W-:Y:S02]  /*0530*/  LDS R12, [R11+-0xc] ;  /* 0xfffff4000b0c7984 */ /* 0x000fe40000000800 */
[----:B------:R-:W-:-:S02]  /*0540*/  LEA R26, R3, R20, 0x2 ;  /* 0x00000014031a7211 */ /* 0x000fc400078e10ff */
[----:B------:R-:W2:Y:S01]  /*0550*/  LDS R21, [R14] ;  /* 0x000000000e157984 */ /* 0x000ea20000000800 */
[C---:B0-----:R-:W-:Y:S02]  /*0560*/  IMAD R2, R3.reuse, 0x20, R2 ;  /* 0x0000002003027824 */ /* 0x041fe400078e0202 */
[C---:B------:R-:W-:Y:S01]  /*0570*/  IMAD R28, R3.reuse, 0x4, R26 ;  /* 0x00000004031c7824 */ /* 0x040fe200078e021a */
[----:B------:R-:W-:Y:S03]  /*0580*/  LDS R13, [R11+-0x8] ;  /* 0xfffff8000b0d7984 */ /* 0x000fe60000000800 */
[C---:B------:R-:W-:Y:S01]  /*0590*/  IMAD R15, R3.reuse, 0x4, R28 ;  /* 0x00000004030f7824 */ /* 0x040fe200078e021c */
[----:B------:R-:W0:Y:S03]  /*05a0*/  LDS R20, [R20] ;  /* 0x0000000014147984 */ /* 0x000e260000000800 */
[----:B------:R-:W-:Y:S01]  /*05b0*/  IMAD R25, R3, 0x4, R15 ;  /* 0x0000000403197824 */ /* 0x000fe200078e020f */
[----:B------:R-:W-:Y:S04]  /*05c0*/  LDS R18, [R11+-0x4] ;  /* 0xfffffc000b127984 */ /* 0x000fe80000000800 */
[----:B------:R-:W3:Y:S04]  /*05d0*/  LDS R19, [R26] ;  /* 0x000000001a137984 */ /* 0x000ee80000000800 */
[----:B------:R-:W-:Y:S04]  /*05e0*/  LDS R16, [R11] ;  /* 0x000000000b107984 */ /* 0x000fe80000000800 */
[----:B------:R-:W4:Y:S04]  /*05f0*/  LDS R17, [R28] ;  /* 0x000000001c117984 */ /* 0x000f280000000800 */
[----:B------:R-:W-:Y:S04]  /*0600*/  LDS R14, [R11+0x4] ;  /* 0x000004000b0e7984 */ /* 0x000fe80000000800 */
[----:B------:R-:W5:Y:S01]  /*0610*/  LDS R15, [R15] ;  /* 0x000000000f0f7984 */ /* 0x000f620000000800 */
[----:B-1----:R-:W-:Y:S01]  /*0620*/  IMAD R24, R23, R22, R10 ;  /* 0x0000001617187224 */ /* 0x002fe200078e020a */
[----:B------:R-:W-:-:S02]  /*0630*/  LEA R23, R3, R25, 0x2 ;  /* 0x0000001903177211 */ /* 0x000fc400078e10ff */
[----:B------:R-:W-:Y:S04]  /*0640*/  LDS R22, [R11+0x8] ;  /* 0x000008000b167984 */ /* 0x000fe80000000800 */
[----:B------:R-:W1:Y:S01]  /*0650*/  LDS R25, [R25] ;  /* 0x0000000019197984 */ /* 0x000e620000000800 */
[----:B--2---:R-:W-:-:S03]  /*0660*/  IMAD R12, R12, R21, R24 ;  /* 0x000000150c0c7224 */ /* 0x004fc600078e0218 */
[----:B------:R-:W-:Y:S04]  /*0670*/  LDS R23, [R23] ;  /* 0x0000000017177984 */ /* 0x000fe80000000800 */
[----:B------:R2:W1:Y:S01]  /*0680*/  LDS R10, [R11+0xc] ;  /* 0x00000c000b0a7984 */ /* 0x0004620000000800 */
[----:B0-----:R-:W-:-:S04]  /*0690*/  IMAD R12, R13, R20, R12 ;  /* 0x000000140d0c7224 */ /* 0x001fc800078e020c */
[----:B---3--:R-:W-:Y:S02]  /*06a0*/  IMAD R12, R18, R19, R12 ;  /* 0x00000013120c7224 */ /* 0x008fe400078e020c */
[----:B--2---:R-:W-:Y:S02]  /*06b0*/  VIADD R11, R11, 0x20 ;  /* 0x000000200b0b7836 */ /* 0x004fe40000000000 */
[----:B----4-:R-:W-:-:S04]  /*06c0*/  IMAD R12, R16, R17, R12 ;  /* 0x00000011100c7224 */ /* 0x010fc800078e020c */
[----:B-----5:R-:W-:-:S04]  /*06d0*/  IMAD R12, R14, R15, R12 ;  /* 0x0000000f0e0c7224 */ /* 0x020fc800078e020c */
[----:B-1----:R-:W-:-:S04]  /*06e0*/  IMAD R12, R22, R25, R12 ;  /* 0x00000019160c7224 */ /* 0x002fc800078e020c */
[----:B------:R-:W-:Y:S01]  /*06f0*/  IMAD R10, R10, R23, R12 ;  /* 0x000000170a0a7224 */ /* 0x000fe200078e020c */
[----:B------:R-:W-:Y:S06]  /*0700*/  BRA.U UP0, `(.L_x_5) ;  /* 0xfffffffd00707547 */ /* 0x000fec000b83ffff */
[----:B------:R-:W-:-:S05]  /*0710*/  UMOV UR5, UR7 ;  /* 0x0000000700057c82 */ /* 0x000fca0008000000 */
.L_x_4:
[----:B------:R-:W-:-:S09]  /*0720*/  UISETP.NE.AND UP0, UPT, UR10, URZ, UPT ;  /* 0x000000ff0a00728c */ /* 0x000fd2000bf05270 */
[----:B------:R-:W-:Y:S05]  /*0730*/  BRA.U !UP0, `(.L_x_3) ;  /* 0x0000000108c07547 */ /* 0x000fea000b800000 */
[----:B------:R-:W-:Y:S02]  /*0740*/  UIADD3 UR12, UPT, UPT, UR10, -0x1, URZ ;  /* 0xffffffff0a0c7890 */ /* 0x000fe4000fffe0ff */
[----:B------:R-:W-:Y:S02]  /*0750*/  UISETP.NE.AND UP1, UPT, UR11, URZ, UPT ;  /* 0x000000ff0b00728c */ /* 0x000fe4000bf25270 */
[----:B------:R-:W-:-:S09]  /*0760*/  UISETP.GE.U32.AND UP0, UPT, UR12, 0x3, UPT ;  /* 0x000000030c00788c */ /* 0x000fd2000bf06070 */
[----:B------:R-:W-:Y:S05]  /*0770*/  BRA.U !UP0, `(.L_x_6) ;  /* 0x0000000108507547 */ /* 0x000fea000b800000 */
[----:B0-----:R-:W-:Y:S02]  /*0780*/  IMAD R11, R3, UR5, R4 ;  /* 0x00000005030b7c24 */ /* 0x001fe4000f8e0204 */
[----:B------:R-:W-:Y:S01]  /*0790*/  VIADD R2, R7, UR5 ;  /* 0x0000000507027c36 */ /* 0x000fe20008000000 */
[----:B------:R-:W-:Y:S02]  /*07a0*/  UIADD3 UR5, UPT, UPT, UR5, 0x4, URZ ;  /* 0x0000000405057890 */ /* 0x000fe4000fffe0ff */
[----:B------:R-:W-:Y:S02]  /*07b0*/  LEA R12, R11, UR9, 0x2 ;  /* 0x000000090b0c7c11 */ /* 0x000fe4000f8e10ff */
[----:B------:R-:W-:Y:S02]  /*07c0*/  LEA R2, R2, UR6, 0x2 ;  /* 0x0000000602027c11 */ /* 0x000fe4000f8e10ff */
[C---:B------:R-:W-:Y:S01]  /*07d0*/  LEA R16, R3.reuse, R12, 0x2 ;  /* 0x0000000c03107211 */ /* 0x040fe200078e10ff */
[----:B------:R-:W-:Y:S04]  /*07e0*/  LDS R13, [R12] ;  /* 0x000000000c0d7984 */ /* 0x000fe80000000800 */
[----:B------:R-:W0:Y:S01]  /*07f0*/  LDS R11, [R2] ;  /* 0x00000000020b7984 */ /* 0x000e220000000800 */
[----:B------:R-:W-:-:S03]  /*0800*/  IMAD R20, R3, 0x4, R16 ;  /* 0x0000000403147824 */ /* 0x000fc600078e0210 */
[----:B------:R-:W-:Y:S01]  /*0810*/  LDS R14, [R2+0x4] ;  /* 0x00000400020e7984 */ /* 0x000fe20000000800 */
[----:B------:R-:W-:-:S03]  /*0820*/  IMAD R15, R3, 0x4, R20 ;  /* 0x00000004030f7824 */ /* 0x000fc600078e0214 */
[----:B------:R-:W1:Y:S04]  /*0830*/  LDS R16, [R16] ;  /* 0x0000000010107984 */ /* 0x000e680000000800 */
[----:B------:R-:W-:Y:S04]  /*0840*/  LDS R18, [R2+0x8] ;  /* 0x0000080002127984 */ /* 0x000fe80000000800 */
[----:B------:R-:W2:Y:S04]  /*0850*/  LDS R20, [R20] ;  /* 0x0000000014147984 */ /* 0x000ea80000000800 */
[----:B------:R-:W-:Y:S04]  /*0860*/  LDS R22, [R2+0xc] ;  /* 0x00000c0002167984 */ /* 0x000fe80000000800 */
[----:B------:R-:W3:Y:S01]  /*0870*/  LDS R15, [R15] ;  /* 0x000000000f0f7984 */ /* 0x000ee20000000800 */
[----:B0-----:R-:W-:-:S04]  /*0880*/  IMAD R11, R11, R13, R10 ;  /* 0x0000000d0b0b7224 */ /* 0x001fc800078e020a */
[----:B-1----:R-:W-:-:S04]  /*0890*/  IMAD R11, R14, R16, R11 ;  /* 0x000000100e0b7224 */ /* 0x002fc800078e020b */
[----:B--2---:R-:W-:-:S04]  /*08a0*/  IMAD R11, R18, R20, R11 ;  /* 0x00000014120b7224 */ /* 0x004fc800078e020b */
[----:B---3--:R-:W-:-:S07]  /*08b0*/  IMAD R10, R22, R15, R11 ;  /* 0x0000000f160a7224 */ /* 0x008fce00078e020b */
.L_x_6:
[----:B------:R-:W-:Y:S05]  /*08c0*/  BRA.U !UP1, `(.L_x_3) ;  /* 0x00000001095c7547 */ /* 0x000fea000b800000 */
[----:B------:R-:W-:Y:S01]  /*08d0*/  UISETP.NE.AND UP0, UPT, UR11, 0x1, UPT ;  /* 0x000000010b00788c */ /* 0x000fe2000bf05270 */
[----:B------:R-:W-:-:S08]  /*08e0*/  LOP3.LUT P1, RZ, R3, 0x1, RZ, 0xc0, !PT ;  /* 0x0000000103ff7812 */ /* 0x000fd0000782c0ff */
[----:B------:R-:W-:Y:S05]  /*08f0*/  BRA.U !UP0, `(.L_x_7) ;  /* 0x0000000108307547 */ /* 0x000fea000b800000 */
[----:B0-----:R-:W-:Y:S02]  /*0900*/  IMAD R11, R3, UR5, R4 ;  /* 0x00000005030b7c24 */ /* 0x001fe4000f8e0204 */
[----:B------:R-:W-:Y:S01]  /*0910*/  VIADD R2, R7, UR5 ;  /* 0x0000000507027c36 */ /* 0x000fe20008000000 */
[----:B------:R-:W-:Y:S02]  /*0920*/  UIADD3 UR5, UPT, UPT, UR5, 0x2, URZ ;  /* 0x0000000205057890 */ /* 0x000fe4000fffe0ff */
[----:B------:R-:W-:Y:S02]  /*0930*/  LEA R12, R11, UR9, 0x2 ;  /* 0x000000090b0c7c11 */ /* 0x000fe4000f8e10ff */
[----:B------:R-:W-:Y:S02]  /*0940*/  LEA R2, R2, UR6, 0x2 ;  /* 0x0000000602027c11 */ /* 0x000fe4000f8e10ff */
[----:B------:R-:W-:Y:S01]  /*0950*/  LEA R14, R3, R12, 0x2 ;  /* 0x0000000c030e7211 */ /* 0x000fe200078e10ff */
[----:B------:R-:W-:Y:S04]  /*0960*/  LDS R13, [R12] ;  /* 0x000000000c0d7984 */ /* 0x000fe80000000800 */
[----:B------:R-:W0:Y:S04]  /*0970*/  LDS R11, [R2] ;  /* 0x00000000020b7984 */ /* 0x000e280000000800 */
[----:B------:R-:W-:Y:S04]  /*0980*/  LDS R15, [R2+0x4] ;  /* 0x00000400020f7984 */ /* 0x000fe80000000800 */
[----:B------:R-:W1:Y:S01]  /*0990*/  LDS R14, [R14] ;  /* 0x000000000e0e7984 */ /* 0x000e620000000800 */
[----:B0-----:R-:W-:-:S04]  /*09a0*/  IMAD R10, R11, R13, R10 ;  /* 0x0000000d0b0a7224 */ /* 0x001fc800078e020a */
[----:B-1----:R-:W-:-:S07]  /*09b0*/  IMAD R10, R15, R14, R10 ;  /* 0x0000000e0f0a7224 */ /* 0x002fce00078e020a */
.L_x_7:
[----:B------:R-:W-:Y:S05]  /*09c0*/  @!P1 BRA `(.L_x_3) ;  /* 0x00000000001c9947 */ /* 0x000fea0003800000 */
[----:B------:R-:W-:Y:S02]  /*09d0*/  IMAD R3, R3, UR5, R4 ;  /* 0x0000000503037c24 */ /* 0x000fe4000f8e0204 */
[----:B0-----:R-:W-:-:S03]  /*09e0*/  VIADD R2, R7, UR5 ;  /* 0x0000000507027c36 */ /* 0x001fc60008000000 */
[----:B------:R-:W-:Y:S02]  /*09f0*/  LEA R11, R3, UR9, 0x2 ;  /* 0x00000009030b7c11 */ /* 0x000fe4000f8e10ff */
[----:B------:R-:W-:-:S04]  /*0a00*/  LEA R2, R2, UR6, 0x2 ;  /* 0x0000000602027c11 */ /* 0x000fc8000f8e10ff */
[----:B------:R-:W-:Y:S04]  /*0a10*/  LDS R11, [R11] ;  /* 0x000000000b0b7984 */ /* 0x000fe80000000800 */
[----:B------:R-:W0:Y:S02]  /*0a20*/  LDS R3, [R2] ;  /* 0x0000000002037984 */ /* 0x000e240000000800 */
[----:B0-----:R-:W-:-:S07]  /*0a30*/  IMAD R10, R3, R11, R10 ;  /* 0x0000000b030a7224 */ /* 0x001fce00078e020a */
.L_x_3:
[----:B------:R-:W-:Y:S05]  /*0a40*/  BSYNC.RECONVERGENT B0 ;  /* 0x0000000000007941 */ /* 0x000fea0003800200 */
.L_x_2:
[----:B------:R-:W-:Y:S01]  /*0a50*/  UIADD3 UR4, UPT, UPT, UR4, 0x1, URZ ;  /* 0x0000000104047890 */ /* 0x000fe2000fffe0ff */
[----:B------:R-:W-:Y:S05]  /*0a60*/  BAR.SYNC.DEFER_BLOCKING 0x0 ;  /* 0x0000000000007b1d */ /* 0x000fea0000010000 */
[----:B------:R-:W-:-:S04]  /*0a70*/  I2FP.F32.U32 R3, UR4 ;  /* 0x0000000400037c45 */ /* 0x000fc80008201000 */
[----:B------:R-:W-:-:S13]  /*0a80*/  FSETP.GT.AND P1, PT, R0, R3, PT ;  /* 0x000000030000720b */ /* 0x000fda0003f24000 */
[----:B------:R-:W-:Y:S05]  /*0a90*/  @P1 BRA `(.L_x_8) ;  /* 0xfffffff800141947 */ /* 0x000fea000383ffff */
.L_x_1:
[----:B------:R-:W1:Y:S01]  /*0aa0*/  LDCU UR5, c[0x0][0x398] ;  /* 0x00007300ff0577ac */ /* 0x000e620008000800 */
[----:B------:R-:W-:-:S04]  /*0ab0*/  VIMNMX R0, PT, PT, R5, R8, !PT ;  /* 0x0000000805007248 */ /* 0x000fc80007fe0100 */
[----:B-1----:R-:W-:-:S13]  /*0ac0*/  ISETP.GE.AND P0, PT, R0, UR5, PT ;  /* 0x0000000500007c0c */ /* 0x002fda000bf06270 */
[----:B------:R-:W-:Y:S05]  /*0ad0*/  @P0 EXIT ;  /* 0x000000000000094d */ /* 0x000fea0003800000 */
[----:B0-----:R-:W0:Y:S01]  /*0ae0*/  LDC.64 R2, c[0x0][0x390] ;  /* 0x0000e400ff027b82 */ /* 0x001e220000000a00 */
[----:B------:R-:W-:-:S04]  /*0af0*/  IMAD R5, R8, UR5, R5 ;  /* 0x0000000508057c24 */ /* 0x000fc8000f8e0205 */
[----:B0-----:R-:W-:-:S05]  /*0b00*/  IMAD.WIDE R2, R5, 0x4, R2 ;  /* 0x0000000405027825 */ /* 0x001fca00078e0202 */
[----:B------:R-:W-:Y:S01]  /*0b10*/  STG.E desc[UR14][R2.64], R10 ;  /* 0x0000000a02007986 */ /* 0x000fe2000c10190e */
[----:B------:R-:W-:Y:S05]  /*0b20*/  EXIT ;  /* 0x000000000000794d */ /* 0x000fea0003800000 */
        .weak           $__internal_0_$__cuda_sm3x_div_rn_noftz_f32_slowpath
        .type           $__internal_0_$__cuda_sm3x_div_rn_noftz_f32_slowpath,@function
        .size           $__internal_0_$__cuda_sm3x_div_rn_noftz_f32_slowpath,(.L_x_69 - $__internal_0_$__cuda_sm3x_div_rn_noftz_f32_slowpath)
$__internal_0_$__cuda_sm3x_div_rn_noftz_f32_slowpath:
[--C-:B------:R-:W-:Y:S01]  /*0b30*/  SHF.R.U32.HI R9, RZ, 0x17, R3.reuse ;  /* 0x00000017ff097819 */ /* 0x100fe20000011603 */
[----:B------:R-:W-:Y:S01]  /*0b40*/  IMAD.MOV.U32 R12, RZ, RZ, R3 ;  /* 0x000000ffff0c7224 */ /* 0x000fe200078e0003 */
[----:B------:R-:W-:Y:S02]  /*0b50*/  SHF.R.U32.HI R7, RZ, 0x17, R0 ;  /* 0x00000017ff077819 */ /* 0x000fe40000011600 */
[----:B------:R-:W-:Y:S02]  /*0b60*/  LOP3.LUT R9, R9, 0xff, RZ, 0xc0, !PT ;  /* 0x000000ff09097812 */ /* 0x000fe400078ec0ff */
[----:B------:R-:W-:Y:S02]  /*0b70*/  LOP3.LUT R10, R7, 0xff, RZ, 0xc0, !PT ;  /* 0x000000ff070a7812 */ /* 0x000fe400078ec0ff */
[----:B------:R-:W-:Y:S01]  /*0b80*/  MOV R11, R0 ;  /* 0x00000000000b7202 */ /* 0x000fe20000000f00 */
[----:B------:R-:W-:Y:S02]  /*0b90*/  VIADD R14, R9, 0xffffffff ;  /* 0xffffffff090e7836 */ /* 0x000fe40000000000 */
[----:B------:R-:W-:-:S03]  /*0ba0*/  VIADD R13, R10, 0xffffffff ;  /* 0xffffffff0a0d7836 */ /* 0x000fc60000000000 */
[----:B------:R-:W-:-:S04]  /*0bb0*/  ISETP.GT.U32.AND P0, PT, R14, 0xfd, PT ;  /* 0x000000fd0e00780c */ /* 0x000fc80003f04070 */
[----:B------:R-:W-:-:S13]  /*0bc0*/  ISETP.GT.U32.OR P0, PT, R13, 0xfd, P0 ;  /* 0x000000fd0d00780c */ /* 0x000fda0000704470 */
[----:B------:R-:W-:Y:S01]  /*0bd0*/  @!P0 IMAD.MOV.U32 R7, RZ, RZ, RZ ;  /* 0x000000ffff078224 */ /* 0x000fe200078e00ff */
[----:B------:R-:W-:Y:S06]  /*0be0*/  @!P0 BRA `(.L_x_9) ;  /* 0x00000000005c8947 */ /* 0x000fec0003800000 */
[----:B------:R-:W-:Y:S02]  /*0bf0*/  FSETP.GTU.FTZ.AND P0, PT, |R0|, +INF , PT ;  /* 0x7f8000000000780b */ /* 0x000fe40003f1c200 */
[----:B------:R-:W-:-:S04]  /*0c00*/  FSETP.GTU.FTZ.AND P1, PT, |R3|, +INF , PT ;  /* 0x7f8000000300780b */ /* 0x000fc80003f3c200 */
[----:B------:R-:W-:-:S13]  /*0c10*/  PLOP3.LUT P0, PT, P0, P1, PT, 0xf8, 0x8f ;  /* 0x00000000008f781c */ /* 0x000fda0000703f70 */
[----:B------:R-:W-:Y:S05]  /*0c20*/  @P0 BRA `(.L_x_10) ;  /* 0x0000000400440947 */ /* 0x000fea0003800000 */
[----:B------:R-:W-:-:S13]  /*0c30*/  LOP3.LUT P0, RZ, R12, 0x7fffffff, R11, 0xc8, !PT ;  /* 0x7fffffff0cff7812 */ /* 0x000fda000780c80b */
[----:B------:R-:W-:Y:S05]  /*0c40*/  @!P0 BRA `(.L_x_11) ;  /* 0x0000000400348947 */ /* 0x000fea0003800000 */
[C---:B------:R-:W-:Y:S02]  /*0c50*/  FSETP.NEU.FTZ.AND P2, PT, |R0|.reuse, +INF , PT ;  /* 0x7f8000000000780b */ /* 0x040fe40003f5d200 */
[----:B------:R-:W-:Y:S02]  /*0c60*/  FSETP.NEU.FTZ.AND P1, PT, |R3|, +INF , PT ;  /* 0x7f8000000300780b */ /* 0x000fe40003f3d200 */
[----:B------:R-:W-:-:S11]  /*0c70*/  FSETP.NEU.FTZ.AND P0, PT, |R0|, +INF , PT ;  /* 0x7f8000000000780b */ /* 0x000fd60003f1d200 */
[----:B------:R-:W-:Y:S05]  /*0c80*/  @!P1 BRA !P2, `(.L_x_11) ;  /* 0x0000000400249947 */ /* 0x000fea0005000000 */
[----:B------:R-:W-:-:S04]  /*0c90*/  LOP3.LUT P2, RZ, R11, 0x7fffffff, RZ, 0xc0, !PT ;  /* 0x7fffffff0bff7812 */ /* 0x000fc8000784c0ff */
[----:B------:R-:W-:-:S13]  /*0ca0*/  PLOP3.LUT P1, PT, P1, P2, PT, 0x2f, 0xf2 ;  /* 0x0000000000f2781c */ /* 0x000fda0000f24577 */
[----:B------:R-:W-:Y:S05]  /*0cb0*/  @P1 BRA `(.L_x_12) ;  /* 0x0000000400101947 */ /* 0x000fea0003800000 */
[----:B------:R-:W-:-:S04]  /*0cc0*/  LOP3.LUT P1, RZ, R12, 0x7fffffff, RZ, 0xc0, !PT ;  /* 0x7fffffff0cff7812 */ /* 0x000fc8000782c0ff */
[----:B------:R-:W-:-:S13]  /*0cd0*/  PLOP3.LUT P0, PT, P0, P1, PT, 0x2f, 0xf2 ;  /* 0x0000000000f2781c */ /* 0x000fda0000702577 */
[----:B------:R-:W-:Y:S05]  /*0ce0*/  @P0 BRA `(.L_x_13) ;  /* 0x0000000000f80947 */ /* 0x000fea0003800000 */
[----:B------:R-:W-:Y:S02]  /*0cf0*/  ISETP.GE.AND P0, PT, R13, RZ, PT ;  /* 0x000000ff0d00720c */ /* 0x000fe40003f06270 */
[----:B------:R-:W-:-:S11]  /*0d00*/  ISETP.GE.AND P1, PT, R14, RZ, PT ;  /* 0x000000ff0e00720c */ /* 0x000fd60003f26270 */
[----:B------:R-:W-:Y:S01]  /*0d10*/  @P0 IMAD.MOV.U32 R7, RZ, RZ, RZ ;  /* 0x000000ffff070224 */ /* 0x000fe200078e00ff */
[----:B------:R-:W-:Y:S01]  /*0d20*/  @!P0 MOV R7, 0xffffffc0 ;  /* 0xffffffc000078802 */ /* 0x000fe20000000f00 */
[----:B------:R-:W-:Y:S01]  /*0d30*/  @!P0 FFMA R11, R0, 1.84467440737095516160e+19, RZ ;  /* 0x5f800000000b8823 */ /* 0x000fe200000000ff */
[----:B------:R-:W-:-:S03]  /*0d40*/  @!P1 FFMA R12, R3, 1.84467440737095516160e+19, RZ ;  /* 0x5f800000030c9823 */ /* 0x000fc600000000ff */
[----:B------:R-:W-:-:S07]  /*0d50*/  @!P1 VIADD R7, R7, 0x40 ;  /* 0x0000004007079836 */ /* 0x000fce0000000000 */
.L_x_9:
[----:B------:R-:W-:Y:S01]  /*0d60*/  LEA R3, R9, 0xc0800000, 0x17 ;  /* 0xc080000009037811 */ /* 0x000fe200078eb8ff */
[----:B------:R-:W-:-:S04]  /*0d70*/  VIADD R10, R10, 0xffffff81 ;  /* 0xffffff810a0a7836 */ /* 0x000fc80000000000 */
[----:B------:R-:W-:Y:S02]  /*0d80*/  IMAD.IADD R3, R12, 0x1, -R3 ;  /* 0x000000010c037824 */ /* 0x000fe400078e0a03 */
[C---:B------:R-:W-:Y:S01]  /*0d90*/  IMAD R0, R10.reuse, -0x800000, R11 ;  /* 0xff8000000a007824 */ /* 0x040fe200078e020b */
[----:B------:R-:W-:Y:S01]  /*0da0*/  IADD3 R10, PT, PT, R10, 0x7f, -R9 ;  /* 0x0000007f0a0a7810 */ /* 0x000fe20007ffe809 */
[----:B------:R-:W0:Y:S01]  /*0db0*/  MUFU.RCP R12, R3 ;  /* 0x00000003000c7308 */ /* 0x000e220000001000 */
[----:B------:R-:W-:Y:S02]  /*0dc0*/  FADD.FTZ R13, -R3, -RZ ;  /* 0x800000ff030d7221 */ /* 0x000fe40000010100 */
[----:B------:R-:W-:Y:S02]  /*0dd0*/  IADD3 R10, PT, PT, R10, R7, RZ ;  /* 0x000000070a0a7210 */ /* 0x000fe40007ffe0ff */
[----:B0-----:R-:W-:-:S04]  /*0de0*/  FFMA R15, R12, R13, 1 ;  /* 0x3f8000000c0f7423 */ /* 0x001fc8000000000d */
[----:B------:R-:W-:-:S04]  /*0df0*/  FFMA R14, R12, R15, R12 ;  /* 0x0000000f0c0e7223 */ /* 0x000fc8000000000c */
[----:B------:R-:W-:-:S04]  /*0e00*/  FFMA R11, R0, R14, RZ ;  /* 0x0000000e000b7223 */ /* 0x000fc800000000ff */
[----:B------:R-:W-:-:S04]  /*0e10*/  FFMA R12, R13, R11, R0 ;  /* 0x0000000b0d0c7223 */ /* 0x000fc80000000000 */
[----:B------:R-:W-:-:S04]  /*0e20*/  FFMA R11, R14, R12, R11 ;  /* 0x0000000c0e0b7223 */ /* 0x000fc8000000000b */
[----:B------:R-:W-:-:S04]  /*0e30*/  FFMA R12, R13, R11, R0 ;  /* 0x0000000b0d0c7223 */ /* 0x000fc80000000000 */
[----:B------:R-:W-:-:S05]  /*0e40*/  FFMA R0, R14, R12, R11 ;  /* 0x0000000c0e007223 */ /* 0x000fca000000000b */
[----:B------:R-:W-:-:S04]  /*0e50*/  SHF.R.U32.HI R3, RZ, 0x17, R0 ;  /* 0x00000017ff037819 */ /* 0x000fc80000011600 */
[----:B------:R-:W-:-:S05]  /*0e60*/  LOP3.LUT R3, R3, 0xff, RZ, 0xc0, !PT ;  /* 0x000000ff03037812 */ /* 0x000fca00078ec0ff */
[----:B------:R-:W-:-:S04]  /*0e70*/  IMAD.IADD R9, R3, 0x1, R10 ;  /* 0x0000000103097824 */ /* 0x000fc800078e020a */
[----:B------:R-:W-:-:S05]  /*0e80*/  VIADD R3, R9, 0xffffffff ;  /* 0xffffffff09037836 */ /* 0x000fca0000000000 */
[----:B------:R-:W-:-:S13]  /*0e90*/  ISETP.GE.U32.AND P0, PT, R3, 0xfe, PT ;  /* 0x000000fe0300780c */ /* 0x000fda0003f06070 */
[----:B------:R-:W-:Y:S05]  /*0ea0*/  @!P0 BRA `(.L_x_14) ;  /* 0x0000000000808947 */ /* 0x000fea0003800000 */
[----:B------:R-:W-:-:S13]  /*0eb0*/  ISETP.GT.AND P0, PT, R9, 0xfe, PT ;  /* 0x000000fe0900780c */ /* 0x000fda0003f04270 */
[----:B------:R-:W-:Y:S05]  /*0ec0*/  @P0 BRA `(.L_x_15) ;  /* 0x00000000006c0947 */ /* 0x000fea0003800000 */
[----:B------:R-:W-:-:S13]  /*0ed0*/  ISETP.GE.AND P0, PT, R9, 0x1, PT ;  /* 0x000000010900780c */ /* 0x000fda0003f06270 */
[----:B------:R-:W-:Y:S05]  /*0ee0*/  @P0 BRA `(.L_x_16) ;  /* 0x0000000000980947 */ /* 0x000fea0003800000 */
[----:B------:R-:W-:Y:S02]  /*0ef0*/  ISETP.GE.AND P0, PT, R9, -0x18, PT ;  /* 0xffffffe80900780c */ /* 0x000fe40003f06270 */
[----:B------:R-:W-:-:S11]  /*0f00*/  LOP3.LUT R0, R0, 0x80000000, RZ, 0xc0, !PT ;  /* 0x8000000000007812 */ /* 0x000fd600078ec0ff */
[----:B------:R-:W-:Y:S05]  /*0f10*/  @!P0 BRA `(.L_x_16) ;  /* 0x00000000008c8947 */ /* 0x000fea0003800000 */
[CCC-:B------:R-:W-:Y:S01]  /*0f20*/  FFMA.RZ R3, R14.reuse, R12.reuse, R11.reuse ;  /* 0x0000000c0e037223 */ /* 0x1c0fe2000000c00b */
[CCC-:B------:R-:W-:Y:S01]  /*0f30*/  FFMA.RM R10, R14.reuse, R12.reuse, R11.reuse ;  /* 0x0000000c0e0a7223 */ /* 0x1c0fe2000000400b */
[C---:B------:R-:W-:Y:S02]  /*0f40*/  ISETP.NE.AND P2, PT, R9.reuse, RZ, PT ;  /* 0x000000ff0900720c */ /* 0x040fe40003f45270 */
[----:B------:R-:W-:Y:S02]  /*0f50*/  ISETP.NE.AND P1, PT, R9, RZ, PT ;  /* 0x000000ff0900720c */ /* 0x000fe40003f25270 */
[----:B------:R-:W-:Y:S01]  /*0f60*/  LOP3.LUT R7, R3, 0x7fffff, RZ, 0xc0, !PT ;  /* 0x007fffff03077812 */ /* 0x000fe200078ec0ff */
[----:B------:R-:W-:Y:S01]  /*0f70*/  FFMA.RP R3, R14, R12, R11 ;  /* 0x0000000c0e037223 */ /* 0x000fe2000000800b */
[----:B------:R-:W-:Y:S01]  /*0f80*/  IADD3 R12, PT, PT, R9, 0x20, RZ ;  /* 0x00000020090c7810 */ /* 0x000fe20007ffe0ff */
[----:B------:R-:W-:Y:S01]  /*0f90*/  IMAD.MOV R9, RZ, RZ, -R9 ;  /* 0x000000ffff097224 */ /* 0x000fe200078e0a09 */
[----:B------:R-:W-:-:S02]  /*0fa0*/  LOP3.LUT R7, R7, 0x800000, RZ, 0xfc, !PT ;  /* 0x0080000007077812 */ /* 0x000fc400078efcff */
[----:B------:R-:W-:Y:S02]  /*0fb0*/  FSETP.NEU.FTZ.AND P0, PT, R3, R10, PT ;  /* 0x0000000a0300720b */ /* 0x000fe40003f1d000 */
[----:B------:R-:W-:Y:S02]  /*0fc0*/  SHF.L.U32 R12, R7, R12, RZ ;  /* 0x0000000c070c7219 */ /* 0x000fe400000006ff */
[----:B------:R-:W-:Y:S02]  /*0fd0*/  SEL R10, R9, RZ, P2 ;  /* 0x000000ff090a7207 */ /* 0x000fe40001000000 */
[----:B------:R-:W-:Y:S02]  /*0fe0*/  ISETP.NE.AND P1, PT, R12, RZ, P1 ;  /* 0x000000ff0c00720c */ /* 0x000fe40000f25270 */
[----:B------:R-:W-:Y:S02]  /*0ff0*/  SHF.R.U32.HI R10, RZ, R10, R7 ;  /* 0x0000000aff0a7219 */ /* 0x000fe40000011607 */
[----:B------:R-:W-:-:S02]  /*1000*/  PLOP3.LUT P0, PT, P0, P1, PT, 0xf8, 0x8f ;  /* 0x00000000008f781c */ /* 0x000fc40000703f70 */
[----:B------:R-:W-:Y:S02]  /*1010*/  SHF.R.U32.HI R12, RZ, 0x1, R10 ;  /* 0x00000001ff0c7819 */ /* 0x000fe4000001160a */
[----:B------:R-:W-:-:S04]  /*1020*/  SEL R3, RZ, 0x1, !P0 ;  /* 0x00000001ff037807 */ /* 0x000fc80004000000 */
[----:B------:R-:W-:-:S04]  /*1030*/  LOP3.LUT R3, R3, 0x1, R12, 0xf8, !PT ;  /* 0x0000000103037812 */ /* 0x000fc800078ef80c */
[----:B------:R-:W-:-:S05]  /*1040*/  LOP3.LUT R3, R3, R10, RZ, 0xc0, !PT ;  /* 0x0000000a03037212 */ /* 0x000fca00078ec0ff */
[----:B------:R-:W-:-:S05]  /*1050*/  IMAD.IADD R3, R12, 0x1, R3 ;  /* 0x000000010c037824 */ /* 0x000fca00078e0203 */
[----:B------:R-:W-:Y:S01]  /*1060*/  LOP3.LUT R0, R3, R0, RZ, 0xfc, !PT ;  /* 0x0000000003007212 */ /* 0x000fe200078efcff */
[----:B------:R-:W-:Y:S06]  /*1070*/  BRA `(.L_x_16) ;  /* 0x0000000000347947 */ /* 0x000fec0003800000 */
.L_x_15:
[----:B------:R-:W-:-:S04]  /*1080*/  LOP3.LUT R0, R0, 0x80000000, RZ, 0xc0, !PT ;  /* 0x8000000000007812 */ /* 0x000fc800078ec0ff */
[----:B------:R-:W-:Y:S01]  /*1090*/  LOP3.LUT R0, R0, 0x7f800000, RZ, 0xfc, !PT ;  /* 0x7f80000000007812 */ /* 0x000fe200078efcff */
[----:B------:R-:W-:Y:S06]  /*10a0*/  BRA `(.L_x_16) ;  /* 0x0000000000287947 */ /* 0x000fec0003800000 */
.L_x_14:
[----:B------:R-:W-:Y:S01]  /*10b0*/  LEA R0, R10, R0, 0x17 ;  /* 0x000000000a007211 */ /* 0x000fe200078eb8ff */
[----:B------:R-:W-:Y:S06]  /*10c0*/  BRA `(.L_x_16) ;  /* 0x0000000000207947 */ /* 0x000fec0003800000 */
.L_x_13:
[----:B------:R-:W-:-:S04]  /*10d0*/  LOP3.LUT R0, R12, 0x80000000, R11, 0x48, !PT ;  /* 0x800000000c007812 */ /* 0x000fc800078e480b */
[----:B------:R-:W-:Y:S01]  /*10e0*/  LOP3.LUT R0, R0, 0x7f800000, RZ, 0xfc, !PT ;  /* 0x7f80000000007812 */ /* 0x000fe200078efcff */
[----:B------:R-:W-:Y:S06]  /*10f0*/  BRA `(.L_x_16) ;  /* 0x0000000000147947 */ /* 0x000fec0003800000 */
.L_x_12:
[----:B------:R-:W-:Y:S01]  /*1100*/  LOP3.LUT R0, R12, 0x80000000, R11, 0x48, !PT ;  /* 0x800000000c007812 */ /* 0x000fe200078e480b */
[----:B------:R-:W-:Y:S06]  /*1110*/  BRA `(.L_x_16) ;  /* 0x00000000000c7947 */ /* 0x000fec0003800000 */
.L_x_11:
[----:B------:R-:W0:Y:S01]  /*1120*/  MUFU.RSQ R0, -QNAN ;  /* 0xffc0000000007908 */ /* 0x000e220000001400 */
[----:B------:R-:W-:Y:S05]  /*1130*/  BRA `(.L_x_16) ;  /* 0x0000000000047947 */ /* 0x000fea0003800000 */
.L_x_10:
[----:B------:R-:W-:-:S07]  /*1140*/  FADD.FTZ R0, R0, R3 ;  /* 0x0000000300007221 */ /* 0x000fce0000010000 */
.L_x_16:
[----:B------:R-:W-:-:S04]  /*1150*/  IMAD.MOV.U32 R3, RZ, RZ, 0x0 ;  /* 0x00000000ff037424 */ /* 0x000fc800078e00ff */
[----:B0-----:R-:W-:Y:S05]  /*1160*/  RET.REL.NODEC R2 `(_Z10matmul_gpuPKiS0_Piii) ;  /* 0xffffffec02a47950 */ /* 0x001fea0003c3ffff */
.L_x_17:
[----:B------:R-:W-:-:S00]  /*1170*/  BRA `(.L_x_17) ;  /* 0xfffffffc00fc7947 */ /* 0x000fc0000383ffff */
[----:B------:R-:W-:-:S00]  /*1180*/  NOP ;  /* 0x0000000000007918 */ /* 0x000fc00000000000 */
[----:B------:R-:W-:-:S00]  /*1190*/  NOP ;  /* 0x0000000000007918 */ /* 0x000fc00000000000 */
[----:B------:R-:W-:-:S00]  /*11a0*/  NOP ;  /* 0x0000000000007918 */ /* 0x000fc00000000000 */
[----:B------:R-:W-:-:S00]  /*11b0*/  NOP ;  /* 0x0000000000007918 */ /* 0x000fc00000000000 */
[----:B------:R-:W-:-:S00]  /*11c0*/  NOP ;  /* 0x0000000000007918 */ /* 0x000fc00000000000 */
[----:B------:R-:W-:-:S00]  /*11d0*/  NOP ;  /* 0x0000000000007918 */ /* 0x000fc00000000000 */
[----:B------:R-:W-:-:S00]  /*11e0*/  NOP ;  /* 0x0000000000007918 */ /* 0x000fc00000000000 */
[----:B------:R-:W-:-:S00]  /*11f0*/  NOP ;  /* 0x0000000000007918 */ /* 0x000fc00000000000 */
.L_x_69:


//--------------------- .text._Z18matmul_gpu_clusterPKiS0_Piii --------------------------
	.section	.text._Z18matmul_gpu_clusterPKiS0_Piii,"ax",@progbits
	.align	128
        .global         _Z18matmul_gpu_clusterPKiS0_Piii
        .type           _Z18matmul_gpu_clusterPKiS0_Piii,@function
        .size           _Z18matmul_gpu_clusterPKiS0_Piii,(.L_x_70 - _Z18matmul_gpu_clusterPKiS0_Piii)
        .other          _Z18matmul_gpu_clusterPKiS0_Piii,@"STO_CUDA_ENTRY STV_DEFAULT"
_Z18matmul_gpu_clusterPKiS0_Piii:
.text._Z18matmul_gpu_clusterPKiS0_Piii:
[----:B------:R-:W-:Y:S08]  /*0000*/  LDC R1, c[0x0][0x37c] ;  /* 0x0000df00ff017b82 */ /* 0x000ff00000000800 */
[----:B------:R-:W0:Y:S01]  /*0010*/  S2UR UR6, SR_CTAID.X ;  /* 0x00000000000679c3 */ /* 0x000e220000002500 */
[----:B------:R-:W-:-:S05]  /*0020*/  CS2R.32 R13, SR_CgaSize ;  /* 0x00000000000d7805 */ /* 0x000fca0000008a00 */
[----:B------:R-:W-:-:S05]  /*0030*/  IMAD R13, R13, -0xa0, RZ ;  /* 0xffffff600d0d7824 */ /* 0x000fca00078e02ff */
[----:B------:R-:W-:-:S14]  /*0040*/  R2UR UR4, R13 ;  /* 0x000000000d0472ca */ /* 0x000fdc00000e0000 */
[----:B------:R-:W1:Y:S01]  /*0050*/  LDCU UR4, c[0x0][UR4+0x2b0] ;  /* 0x00005600040477ac */ /* 0x000e620008000800 */
[----:B------:R-:W2:Y:S01]  /*0060*/  S2R R10, SR_TID.Y ;  /* 0x00000000000a7919 */ /* 0x000ea20000002200 */
[----:B------:R-:W3:Y:S01]  /*0070*/  LDCU.64 UR8, c[0x0][0x398] ;  /* 0x00007300ff0877ac */ /* 0x000ee20008000a00 */
[----:B------:R-:W4:Y:S01]  /*0080*/  S2R R9, SR_TID.X ;  /* 0x0000000000097919 */ /* 0x000f220000002100 */
[----:B------:R-:W5:Y:S01]  /*0090*/  S2UR UR7, SR_CTAID.Y ;  /* 0x00000000000779c3 */ /* 0x000f620000002600 */
[----:B------:R-:W-:-:S05]  /*00a0*/  CS2R.32 R13, SR_CgaSize ;  /* 0x00000000000d7805 */ /* 0x000fca0000008a00 */
[----:B------:R-:W-:-:S05]  /*00b0*/  IMAD R13, R13, -0xa0, RZ ;  /* 0xffffff600d0d7824 */ /* 0x000fca00078e02ff */
[----:B------:R-:W-:-:S14]  /*00c0*/  R2UR UR5, R13 ;  /* 0x000000000d0572ca */ /* 0x000fdc00000e0000 */
[----:B------:R-:W2:Y:S01]  /*00d0*/  LDCU UR5, c[0x0][UR5+0x2b4] ;  /* 0x00005680050577ac */ /* 0x000ea20008000800 */
[----:B------:R-:W-:-:S05]  /*00e0*/  CS2R.32 R8, SR_CgaSize ;  /* 0x0000000000087805 */ /* 0x000fca0000008a00 */
[----:B------:R-:W-:-:S06]  /*00f0*/  IMAD R8, R8, -0xa0, RZ ;  /* 0xffffff6008087824 */ /* 0x000fcc00078e02ff */
[----:B------:R-:W4:Y:S01]  /*0100*/  LDC R8, c[0x0][R8+0x2a4] ;  /* 0x0000a90008087b82 */ /* 0x000f220000000800 */
[----:B---3--:R-:W-:Y:S02]  /*0110*/  I2FP.F32.S32 R3, UR9 ;  /* 0x0000000900037c45 */ /* 0x008fe40008201400 */
[----:B0-----:R-:W-:Y:S02]  /*0120*/  I2FP.F32.U32 R0, UR6 ;  /* 0x0000000600007c45 */ /* 0x001fe40008201000 */
[----:B------:R-:W0:Y:S03]  /*0130*/  MUFU.RCP R4, R3 ;  /* 0x0000000300047308 */ /* 0x000e260000001000 */
[----:B-1----:R-:W-:Y:S01]  /*0140*/  FMUL R0, R0, UR4 ;  /* 0x0000000400007c20 */ /* 0x002fe20008400000 */
[----:B-----5:R-:W-:-:S05]  /*0150*/  I2FP.F32.U32 R2, UR7 ;  /* 0x0000000700027c45 */ /* 0x020fca0008201000 */
[----:B------:R-:W1:Y:S01]  /*0160*/  F2I.U32.TRUNC.NTZ R0, R0 ;  /* 0x0000000000007305 */ /* 0x000e62000020f000 */
[----:B--2---:R-:W-:Y:S01]  /*0170*/  FMUL R7, R2, UR5 ;  /* 0x0000000502077c20 */ /* 0x004fe20008400000 */
[----:B------:R-:W-:-:S05]  /*0180*/  CS2R.32 R13, SR_CgaSize ;  /* 0x00000000000d7805 */ /* 0x000fca0000008a00 */
[----:B------:R-:W-:-:S05]  /*0190*/  IMAD R13, R13, -0xa0, RZ ;  /* 0xffffff600d0d7824 */ /* 0x000fca00078e02ff */
[----:B------:R-:W-:-:S14]  /*01a0*/  R2UR UR5, R13 ;  /* 0x000000000d0572ca */ /* 0x000fdc00000e0000 */
[----:B------:R-:W2:Y:S01]  /*01b0*/  LDCU UR5, c[0x0][UR5+0x2a0] ;  /* 0x00005400050577ac */ /* 0x000ea20008000800 */
[----:B------:R-:W3:Y:S01]  /*01c0*/  LDC R2, c[0x0][0x360] ;  /* 0x0000d800ff027b82 */ /* 0x000ee20000000800 */
[----:B------:R-:W5:Y:S01]  /*01d0*/  F2I.U32.TRUNC.NTZ R7, R7 ;  /* 0x0000000700077305 */ /* 0x000f62000020f000 */
[----:B0-----:R-:W-:-:S06]  /*01e0*/  FFMA R5, -R3, R4, 1 ;  /* 0x3f80000003057423 */ /* 0x001fcc0000000104 */
[----:B------:R-:W0:Y:S01]  /*01f0*/  LDC R11, c[0x0][0x364] ;  /* 0x0000d900ff0b7b82 */ /* 0x000e220000000800 */
[----:B------:R-:W-:Y:S01]  /*0200*/  FFMA R5, R4, R5, R4 ;  /* 0x0000000504057223 */ /* 0x000fe20000000004 */
[----:B-1----:R-:W-:Y:S02]  /*0210*/  R2UR UR4, R0 ;  /* 0x00000000000472ca */ /* 0x002fe400000e0000 */
[----:B------:R-:W-:-:S04]  /*0220*/  I2FP.F32.S32 R0, UR8 ;  /* 0x0000000800007c45 */ /* 0x000fc80008201400 */
[----:B------:R-:W1:Y:S01]  /*0230*/  FCHK P0, R0, R3 ;  /* 0x0000000300007302 */ /* 0x000e620000000000 */
[----:B------:R-:W-:Y:S01]  /*0240*/  FFMA R4, R0, R5, RZ ;  /* 0x0000000500047223 */ /* 0x000fe200000000ff */
[----:B-----5:R-:W-:-:S03]  /*0250*/  IMAD.MOV R13, RZ, RZ, -R7 ;  /* 0x000000ffff0d7224 */ /* 0x020fc600078e0a07 */
[----:B------:R-:W-:Y:S01]  /*0260*/  FFMA R6, -R3, R4, R0 ;  /* 0x0000000403067223 */ /* 0x000fe20000000100 */
[----:B----4-:R-:W-:Y:S01]  /*0270*/  IMAD R8, R8, R13, UR7 ;  /* 0x0000000708087e24 */ /* 0x010fe2000f8e020d */
[----:B------:R-:W-:Y:S01]  /*0280*/  UIADD3 UR4, UPT, UPT, -UR4, URZ, URZ ;  /* 0x000000ff04047290 */ /* 0x000fe2000fffe1ff */
[----:B---3--:R-:W-:Y:S02]  /*0290*/  IMAD R7, R2, UR6, R9 ;  /* 0x0000000602077c24 */ /* 0x008fe4000f8e0209 */
[----:B------:R-:W-:Y:S01]  /*02a0*/  FFMA R4, R5, R6, R4 ;  /* 0x0000000605047223 */ /* 0x000fe20000000004 */
[----:B--2---:R-:W-:Y:S01]  /*02b0*/  UIMAD UR11, UR5, UR4, UR6 ;  /* 0x00000004050b72a4 */ /* 0x004fe2000f8e0206 */
[----:B0-----:R-:W-:Y:S01]  /*02c0*/  IMAD R6, R11, UR7, R10 ;  /* 0x000000070b067c24 */ /* 0x001fe2000f8e020a */
[----:B-1----:R-:W-:Y:S10]  /*02d0*/  @!P0 BRA `(.L_x_18) ;  /* 0x00000000000c8947 */ /* 0x002ff40003800000 */
[----:B------:R-:W-:-:S07]  /*02e0*/  MOV R4, 0x300 ;  /* 0x0000030000047802 */ /* 0x000fce0000000f00 */
[----:B------:R-:W-:Y:S05]  /*02f0*/  CALL.REL.NOINC `($__internal_1_$__cuda_sm3x_div_rn_noftz_f32_slowpath) ;  /* 0x0000001400147944 */ /* 0x000fea0003c00000 */
[----:B------:R-:W-:-:S07]  /*0300*/  IMAD.MOV.U32 R4, RZ, RZ, R0 ;  /* 0x000000ffff047224 */ /* 0x000fce00078e0000 */
.L_x_18:
[----:B------:R-:W0:Y:S01]  /*0310*/  FRND.CEIL R0, R4 ;  /* 0x0000000400007307 */ /* 0x000e220000209000 */
[----:B------:R-:W1:Y:S01]  /*0320*/  LDCU.64 UR18, c[0x0][0x358] ;  /* 0x00006b00ff1277ac */ /* 0x000e620008000a00 */
[----:B------:R-:W-:Y:S01]  /*0330*/  IMAD.MOV.U32 R16, RZ, RZ, RZ ;  /* 0x000000ffff107224 */ /* 0x000fe200078e00ff */
[----:B0-----:R-:W-:-:S13]  /*0340*/  FSETP.GT.AND P0, PT, R0, RZ, PT ;  /* 0x000000ff0000720b */ /* 0x001fda0003f04000 */
[----:B-1----:R-:W-:Y:S05]  /*0350*/  @!P0 BRA `(.L_x_19) ;  /* 0x0000000c00b08947 */ /* 0x002fea0003800000 */
[----:B------:R-:W0:Y:S01]  /*0360*/  S2UR UR9, SR_CgaCtaId ;  /* 0x00000000000979c3 */ /* 0x000e220000008800 */
[----:B------:R-:W1:Y:S01]  /*0370*/  LDCU.64 UR20, c[0x0][0x398] ;  /* 0x00007300ff1477ac */ /* 0x000e620008000a00 */
[----:B------:R-:W-:Y:S01]  /*0380*/  VIMNMX R5, PT, PT, R7, R6, !PT ;  /* 0x0000000607057248 */ /* 0x000fe20007fe0100 */
[----:B------:R-:W-:Y:S01]  /*0390*/  HFMA2 R16, -RZ, RZ, 0, 0 ;  /* 0x00000000ff107431 */ /* 0x000fe200000001ff */
[----:B------:R-:W-:Y:S01]  /*03a0*/  BSSY B0, `(.L_x_19) ;  /* 0x00000e7000007945 */ /* 0x000fe20003800000 */
[----:B------:R-:W-:-:S05]  /*03b0*/  CS2R.32 R15, SR_CgaSize ;  /* 0x00000000000f7805 */ /* 0x000fca0000008a00 */
[----:B------:R-:W-:-:S05]  /*03c0*/  IMAD R15, R15, -0xa0, RZ ;  /* 0xffffff600f0f7824 */ /* 0x000fca00078e02ff */
[----:B------:R-:W-:-:S14]  /*03d0*/  R2UR UR17, R15 ;  /* 0x000000000f1172ca */ /* 0x000fdc00000e0000 */
[----:B------:R-:W2:Y:S01]  /*03e0*/  LDCU UR17, c[0x0][UR17+0x2a0] ;  /* 0x00005400111177ac */ /* 0x000ea20008000800 */
[C-C-:B------:R-:W-:Y:S01]  /*03f0*/  IMAD R11, R10.reuse, R2, R9.reuse ;  /* 0x000000020a0b7224 */ /* 0x140fe200078e0209 */
[----:B------:R-:W3:Y:S01]  /*0400*/  S2UR UR6, SR_SWINHI ;  /* 0x00000000000679c3 */ /* 0x000ee20000002f00 */
[----:B------:R-:W-:Y:S01]  /*0410*/  UMOV UR4, 0x400 ;  /* 0x0000040000047882 */ /* 0x000fe20000000000 */
[----:B------:R-:W-:Y:S01]  /*0420*/  IMAD.MOV.U32 R13, RZ, RZ, RZ ;  /* 0x000000ffff0d7224 */ /* 0x000fe200078e00ff */
[----:B-1----:R-:W-:Y:S01]  /*0430*/  MOV R3, UR21 ;  /* 0x0000001500037c02 */ /* 0x002fe20008000f00 */
[----:B------:R-:W-:Y:S02]  /*0440*/  UIMAD UR8, UR21, UR21, URZ ;  /* 0x00000015150872a4 */ /* 0x000fe4000f8e02ff */
[--C-:B------:R-:W-:Y:S01]  /*0450*/  IMAD R12, R10, UR21, R9.reuse ;  /* 0x000000150a0c7c24 */ /* 0x100fe2000f8e0209 */
[----:B------:R-:W-:Y:S01]  /*0460*/  ULOP3.LUT UR10, UR21, 0x7ffffff8, URZ, 0xc0, !UPT ;  /* 0x7ffffff8150a7892 */ /* 0x000fe2000f8ec0ff */
[----:B--2---:R-:W-:Y:S01]  /*0470*/  ISETP.LT.AND P0, PT, RZ, UR17, PT ;  /* 0x00000011ff007c0c */ /* 0x004fe2000bf01270 */
[----:B0-----:R-:W-:Y:S01]  /*0480*/  ULEA UR9, UR9, UR4, 0x18 ;  /* 0x0000000409097291 */ /* 0x001fe2000f8ec0ff */
[----:B------:R-:W-:Y:S01]  /*0490*/  IMAD R3, R3, 0x2, R10 ;  /* 0x0000000203037824 */ /* 0x000fe200078e020a */
[----:B------:R-:W-:Y:S01]  /*04a0*/  ULOP3.LUT UR15, UR21, 0x7, URZ, 0xc0, !UPT ;  /* 0x00000007150f7892 */ /* 0x000fe2000f8ec0ff */
[----:B------:R-:W-:Y:S01]  /*04b0*/  IMAD.U32 R14, RZ, RZ, UR8 ;  /* 0x00000008ff0e7e24 */ /* 0x000fe2000f8e00ff */
[----:B------:R-:W-:Y:S01]  /*04c0*/  ULEA UR13, UR8, UR9, 0x2 ;  /* 0x00000009080d7291 */ /* 0x000fe2000f8e10ff */
[----:B------:R-:W-:Y:S01]  /*04d0*/  ISETP.LT.AND P0, PT, R5, UR20, P0 ;  /* 0x0000001405007c0c */ /* 0x000fe20008701270 */
[----:B------:R-:W-:Y:S01]  /*04e0*/  IMAD.U32 R4, RZ, RZ, UR9 ;  /* 0x00000009ff047e24 */ /* 0x000fe2000f8e00ff */
[----:B------:R-:W-:Y:S01]  /*04f0*/  SHF.L.U32 R3, R3, 0x2, RZ ;  /* 0x0000000203037819 */ /* 0x000fe200000006ff */
[----:B------:R-:W-:Y:S01]  /*0500*/  IMAD R14, R14, 0x3, R9 ;  /* 0x000000030e0e7824 */ /* 0x000fe200078e0209 */
[----:B------:R-:W-:-:S02]  /*0510*/  ULEA UR14, UR8, UR13, 0x2 ;  /* 0x0000000d080e7291 */ /* 0x000fc4000f8e10ff */
[----:B------:R-:W-:Y:S01]  /*0520*/  LEA R12, R12, UR13, 0x2 ;  /* 0x0000000d0c0c7c11 */ /* 0x000fe2000f8e10ff */
[----:B------:R-:W-:Y:S01]  /*0530*/  UMOV UR4, UR9 ;  /* 0x0000000900047c82 */ /* 0x000fe20008000000 */
[----:B---3--:R-:W-:Y:S01]  /*0540*/  UMOV UR5, UR6 ;  /* 0x0000000600057c82 */ /* 0x008fe20008000000 */
[----:B------:R-:W-:Y:S01]  /*0550*/  IMAD R3, R3, UR21, R4 ;  /* 0x0000001503037c24 */ /* 0x000fe2000f8e0204 */
[----:B------:R-:W-:Y:S01]  /*0560*/  LEA R14, R14, UR9, 0x2 ;  /* 0x000000090e0e7c11 */ /* 0x000fe2000f8e10ff */
[----:B------:R-:W-:Y:S02]  /*0570*/  UIMAD.WIDE.U32 UR6, UR8, 0x4, UR4 ;  /* 0x00000004080678a5 */ /* 0x000fe4000f8e0004 */
[----:B------:R-:W-:Y:S01]  /*0580*/  VIADD R15, R3, 0x10 ;  /* 0x00000010030f7836 */ /* 0x000fe20000000000 */
[----:B------:R-:W-:Y:S02]  /*0590*/  ULOP3.LUT UR16, UR21, 0x3, URZ, 0xc0, !UPT ;  /* 0x0000000315107892 */ /* 0x000fe4000f8ec0ff */
[----:B------:R-:W-:-:S02]  /*05a0*/  UIADD3 UR12, UPT, UPT, -UR10, URZ, URZ ;  /* 0x000000ff0a0c7290 */ /* 0x000fc4000fffe1ff */
[----:B------:R-:W-:-:S12]  /*05b0*/  ULEA UR8, UR8, UR14, 0x2 ;  /* 0x0000000e08087291 */ /* 0x000fd8000f8e10ff */
.L_x_43:
[----:B0-----:R-:W0:Y:S01]  /*05c0*/  LDCU.64 UR20, c[0x0][0x398] ;  /* 0x00007300ff1477ac */ /* 0x001e220008000a00 */
[----:B------:R-:W-:Y:S01]  /*05d0*/  VIADD R2, R13, UR11 ;  /* 0x0000000b0d027c36 */ /* 0x000fe20008000000 */
[----:B------:R-:W-:-:S03]  /*05e0*/  IADD3 R3, PT, PT, R8, R13, RZ ;  /* 0x0000000d08037210 */ /* 0x000fc60007ffe0ff */
[----:B0-----:R-:W-:Y:S02]  /*05f0*/  IMAD R17, R2, UR21, R9 ;  /* 0x0000001502117c24 */ /* 0x001fe4000f8e0209 */
[----:B------:R-:W-:-:S03]  /*0600*/  IMAD R18, R3, UR21, R10 ;  /* 0x0000001503127c24 */ /* 0x000fc6000f8e020a */
[----:B------:R-:W-:Y:S02]  /*0610*/  ISETP.GE.AND P1, PT, R17, UR20, PT ;  /* 0x0000001411007c0c */ /* 0x000fe4000bf26270 */
[----:B------:R-:W-:-:S11]  /*0620*/  ISETP.GE.AND P2, PT, R18, UR20, PT ;  /* 0x0000001412007c0c */ /* 0x000fd6000bf46270 */
[----:B------:R-:W0:Y:S01]  /*0630*/  @!P1 LDC.64 R2, c[0x0][0x380] ;  /* 0x0000e000ff029b82 */ /* 0x000e220000000a00 */
[----:B------:R-:W-:Y:S02]  /*0640*/  @!P1 IMAD R17, R6, UR20, R17 ;  /* 0x0000001406119c24 */ /* 0x000fe4000f8e0211 */
[----:B------:R-:W-:-:S05]  /*0650*/  @!P2 IMAD R19, R18, UR20, R7 ;  /* 0x000000141213ac24 */ /* 0x000fca000f8e0207 */
[----:B------:R-:W1:Y:S01]  /*0660*/  @!P2 LDC.64 R4, c[0x0][0x388] ;  /* 0x0000e200ff04ab82 */ /* 0x000e620000000a00 */
[----:B0-----:R-:W-:-:S04]  /*0670*/  @!P1 IMAD.WIDE R2, R17, 0x4, R2 ;  /* 0x0000000411029825 */ /* 0x001fc800078e0202 */
[----:B------:R-:W-:Y:S02]  /*0680*/  IMAD.MOV.U32 R17, RZ, RZ, RZ ;  /* 0x000000ffff117224 */ /* 0x000fe400078e00ff */
[----:B-1----:R-:W-:-:S04]  /*0690*/  @!P2 IMAD.WIDE R4, R19, 0x4, R4 ;  /* 0x000000041304a825 */ /* 0x002fc800078e0204 */
[----:B------:R-:W2:Y:S01]  /*06a0*/  @!P1 LDG.E R17, desc[UR18][R2.64] ;  /* 0x0000001202119981 */ /* 0x000ea2000c1e1900 */
[----:B------:R-:W-:-:S06]  /*06b0*/  IMAD.MOV.U32 R19, RZ, RZ, RZ ;  /* 0x000000ffff137224 */ /* 0x000fcc00078e00ff */
[----:B------:R-:W3:Y:S01]  /*06c0*/  @!P2 LDG.E R19, desc[UR18][R4.64] ;  /* 0x000000120413a981 */ /* 0x000ee2000c1e1900 */
[----:B------:R-:W0:Y:S01]  /*06d0*/  S2UR UR5, SR_CgaCtaId ;  /* 0x00000000000579c3 */ /* 0x000e220000008800 */
[----:B------:R-:W-:-:S07]  /*06e0*/  UMOV UR4, 0x400 ;  /* 0x0000040000047882 */ /* 0x000fce0000000000 */
[----:B------:R-:W1:Y:S01]  /*06f0*/  LDC R20, c[0x0][0x36c] ;  /* 0x0000db00ff147b82 */ /* 0x000e620000000800 */
[----:B------:R-:W-:Y:S01]  /*0700*/  IMAD R18, R10, UR21, R9 ;  /* 0x000000150a127c24 */ /* 0x000fe2000f8e0209 */
[----:B0-----:R-:W-:-:S06]  /*0710*/  ULEA UR4, UR5, UR4, 0x18 ;  /* 0x0000000405047291 */ /* 0x001fcc000f8ec0ff */
[----:B------:R-:W-:Y:S02]  /*0720*/  LEA R18, R18, UR4, 0x2 ;  /* 0x0000000412127c11 */ /* 0x000fe4000f8e10ff */
[----:B-1----:R-:W-:-:S03]  /*0730*/  ISETP.EQ.U32.AND P1, PT, R20, 0x1, PT ;  /* 0x000000011400780c */ /* 0x002fc60003f22070 */
[----:B--2---:R0:W-:Y:S04]  /*0740*/  STS [R18], R17 ;  /* 0x0000001112007388 */ /* 0x0041e80000000800 */
[----:B---3--:R0:W-:Y:S06]  /*0750*/  STS [R12], R19 ;  /* 0x000000130c007388 */ /* 0x0081ec0000000800 */
[----:B------:R-:W-:Y:S05]  /*0760*/  @!P1 BRA `(.L_x_20) ;  /* 0x00000000001c9947 */ /* 0x000fea0003800000 */
[----:B------:R-:W-:-:S03]  /*0770*/  UMOV UR4, 0xffffffff ;  /* 0xffffffff00047882 */ /* 0x000fc60000000000 */
[----:B------:R-:W-:Y:S05]  /*0780*/  BRA.DIV UR4, `(.L_x_21) ;  /* 0x0000000a04c87947 */ /* 0x000fea000b800000 */
[----:B------:R-:W-:Y:S06]  /*0790*/  MEMBAR.ALL.GPU ;  /* 0x0000000000007992 */ /* 0x000fec000000a000 */
[----:B------:R-:W-:-:S00]  /*07a0*/  ERRBAR ;  /* 0x00000000000079ab */ /* 0x000fc00000000000 */
[----:B------:R-:W-:Y:S08]  /*07b0*/  CGAERRBAR ;  /* 0x00000000000075ab */ /* 0x000ff00000000000 */
[----:B------:R-:W-:Y:S01]  /*07c0*/  UCGABAR_ARV ;  /* 0x00000000000079c7 */ /* 0x000fe20008000000 */
[----:B------:R-:W-:Y:S05]  /*07d0*/  BRA `(.L_x_22) ;  /* 0x00000000000c7947 */ /* 0x000fea0003800000 */
.L_x_20:
[----:B------:R-:W-:-:S03]  /*07e0*/  UMOV UR4, 0xffffffff ;  /* 0xffffffff00047882 */ /* 0x000fc60000000000 */
[----:B------:R-:W-:Y:S05]  /*07f0*/  BRA.DIV UR4, `(.L_x_23) ;  /* 0x0000000a04d47947 */ /* 0x000fea000b800000 */
[----:B------:R-:W-:Y:S01]  /*0800*/  NOP ;  /* 0x0000000000007918 */ /* 0x000fe20000000000 */
.L_x_22:
[----:B------:R-:W-:Y:S05]  /*0810*/  @!P1 BRA `(.L_x_24) ;  /* 0x0000000000149947 */ /* 0x000fea0003800000 */
[----:B------:R-:W-:-:S03]  /*0820*/  UMOV UR4, 0xffffffff ;  /* 0xffffffff00047882 */ /* 0x000fc60000000000 */
[----:B------:R-:W-:Y:S05]  /*0830*/  BRA.DIV UR4, `(.L_x_25) ;  /* 0x0000000a04e07947 */ /* 0x000fea000b800000 */
[----:B------:R-:W-:Y:S01]  /*0840*/  UCGABAR_WAIT ;  /* 0x0000000000007dc7 */ /* 0x000fe20008000000 */
[----:B------:R-:W-:Y:S01]  /*0850*/  CCTL.IVALL ;  /* 0x00000000ff00798f */ /* 0x000fe20002000000 */
[----:B------:R-:W-:Y:S05]  /*0860*/  BRA `(.L_x_26) ;  /* 0x00000000000c7947 */ /* 0x000fea0003800000 */
.L_x_24:
[----:B------:R-:W-:-:S03]  /*0870*/  UMOV UR4, 0xffffffff ;  /* 0xffffffff00047882 */ /* 0x000fc60000000000 */
[----:B------:R-:W-:Y:S05]  /*0880*/  BRA.DIV UR4, `(.L_x_27) ;  /* 0x0000000a04ec7947 */ /* 0x000fea000b800000 */
[----:B------:R-:W-:Y:S06]  /*0890*/  BAR.SYNC.DEFER_BLOCKING 0x0 ;  /* 0x0000000000007b1d */ /* 0x000fec0000010000 */
.L_x_26:
[----:B------:R-:W-:Y:S05]  /*08a0*/  @!P0 BRA `(.L_x_28) ;  /* 0x0000000400f08947 */ /* 0x000fea0003800000 */
[----:B------:R-:W-:-:S07]  /*08b0*/  HFMA2 R3, -RZ, RZ, 0, 0 ;  /* 0x00000000ff037431 */ /* 0x000fce00000001ff */
.L_x_34:
[----:B------:R-:W1:Y:S01]  /*08c0*/  S2R R5, SR_CgaCtaId ;  /* 0x0000000000057919 */ /* 0x000e620000008800 */
[----:B------:R-:W-:Y:S01]  /*08d0*/  MOV R2, 0x400 ;  /* 0x0000040000027802 */ /* 0x000fe20000000f00 */
[----:B0-----:R-:W-:Y:S01]  /*08e0*/  IMAD R17, R8, UR17, R3 ;  /* 0x0000001108117c24 */ /* 0x001fe2000f8e0203 */
[----:B------:R-:W0:Y:S02]  /*08f0*/  S2R R18, SR_SWINHI ;  /* 0x0000000000127919 */ /* 0x000e240000002f00 */
[----:B-1----:R-:W-:Y:S02]  /*0900*/  LEA R5, R5, R2, 0x18 ;  /* 0x0000000205057211 */ /* 0x002fe400078ec0ff */
[----:B------:R-:W-:Y:S01]  /*0910*/  R2UR UR4, R3 ;  /* 0x00000000030472ca */ /* 0x000fe200000e0000 */
[----:B------:R-:W1:Y:S01]  /*0920*/  LDC R2, c[0x0][0x39c] ;  /* 0x0000e700ff027b82 */ /* 0x000e620000000800 */
[----:B------:R-:W-:Y:S02]  /*0930*/  MOV R4, R5 ;  /* 0x0000000500047202 */ /* 0x000fe40000000f00 */
[----:B0-----:R-:W-:-:S02]  /*0940*/  MOV R5, R18 ;  /* 0x0000001200057202 */ /* 0x001fc40000000f00 */
[----:B------:R-:W-:Y:S02]  /*0950*/  PRMT R4, R17, 0x654, R4 ;  /* 0x0000065411047816 */ /* 0x000fe40000000004 */
[----:B------:R-:W-:-:S03]  /*0960*/  MOV R5, R5 ;  /* 0x0000000500057202 */ /* 0x000fc60000000f00 */
[----:B------:R-:W-:-:S06]  /*0970*/  IMAD.WIDE.U32 R18, R11, 0x4, R4 ;  /* 0x000000040b127825 */ /* 0x000fcc00078e0004 */
[----:B------:R-:W2:Y:S01]  /*0980*/  LD.E R18, desc[UR18][R18.64] ;  /* 0x0000001212127980 */ /* 0x000ea2000c101900 */
[----:B------:R-:W-:Y:S01]  /*0990*/  UIMAD UR4, UR17, UR4, UR11 ;  /* 0x00000004110472a4 */ /* 0x000fe2000f8e020b */
[----:B------:R-:W-:Y:S01]  /*09a0*/  IMAD.MOV.U32 R4, RZ, RZ, 0x4 ;  /* 0x00000004ff047424 */ /* 0x000fe200078e00ff */
[----:B------:R-:W-:Y:S02]  /*09b0*/  LEA R17, R11, UR14, 0x2 ;  /* 0x0000000e0b117c11 */ /* 0x000fe4000f8e10ff */
[----:B------:R-:W-:Y:S01]  /*09c0*/  UPRMT UR4, UR4, 0x654, UR6 ;  /* 0x0000065404047896 */ /* 0x000fe20008000006 */
[----:B------:R-:W-:-:S05]  /*09d0*/  UMOV UR5, UR7 ;  /* 0x0000000700057c82 */ /* 0x000fca0008000000 */
[----:B------:R-:W-:Y:S01]  /*09e0*/  IMAD.WIDE.U32 R4, R11, R4, UR4 ;  /* 0x000000040b047e25 */ /* 0x000fe2000f8e0004 */
[----:B--2---:R0:W-:Y:S05]  /*09f0*/  STS [R17], R18 ;  /* 0x0000001211007388 */ /* 0x0041ea0000000800 */
[----:B------:R-:W2:Y:S01]  /*0a00*/  LD.E R4, desc[UR18][R4.64] ;  /* 0x0000001204047980 */ /* 0x000ea2000c101900 */
[----:B-1----:R-:W-:Y:S01]  /*0a10*/  ISETP.GE.AND P2, PT, R2, 0x1, PT ;  /* 0x000000010200780c */ /* 0x002fe20003f46270 */
[----:B------:R-:W-:Y:S01]  /*0a20*/  VIADD R3, R3, 0x1 ;  /* 0x0000000103037836 */ /* 0x000fe20000000000 */
[----:B------:R-:W-:Y:S01]  /*0a30*/  LEA R21, R11, UR8, 0x2 ;  /* 0x000000080b157c11 */ /* 0x000fe2000f8e10ff */
[----:B------:R-:W-:Y:S05]  /*0a40*/  WARPSYNC.ALL ;  /* 0x0000000000007948 */ /* 0x000fea0003800000 */
[----:B------:R-:W-:Y:S01]  /*0a50*/  ISETP.NE.AND P1, PT, R3, UR17, PT ;  /* 0x0000001103007c0c */ /* 0x000fe2000bf25270 */
[----:B--2---:R0:W-:Y:S01]  /*0a60*/  STS [R21], R4 ;  /* 0x0000000415007388 */ /* 0x0041e20000000800 */
[----:B------:R-:W-:Y:S06]  /*0a70*/  BAR.SYNC.DEFER_BLOCKING 0x0 ;  /* 0x0000000000007b1d */ /* 0x000fec0000010000 */
[----:B------:R-:W-:Y:S05]  /*0a80*/  @!P2 BRA `(.L_x_29) ;  /* 0x000000040074a947 */ /* 0x000fea0003800000 */
[----:B------:R-:W-:Y:S01]  /*0a90*/  ISETP.GE.U32.AND P2, PT, R2, 0x8, PT ;  /* 0x000000080200780c */ /* 0x000fe20003f46070 */
[----:B------:R-:W-:-:S12]  /*0aa0*/  UMOV UR4, URZ ;  /* 0x000000ff00047c82 */ /* 0x000fd80008000000 */
[----:B------:R-:W-:Y:S05]  /*0ab0*/  @!P2 BRA `(.L_x_30) ;  /* 0x0000000000a0a947 */ /* 0x000fea0003800000 */
[----:B0-----:R-:W-:Y:S01]  /*0ac0*/  MOV R4, R15 ;  /* 0x0000000f00047202 */ /* 0x001fe20000000f00 */
[----:B------:R-:W-:Y:S01]  /*0ad0*/  IMAD.MOV.U32 R5, RZ, RZ, R14 ;  /* 0x000000ffff057224 */ /* 0x000fe200078e000e */
[----:B------:R-:W-:-:S06]  /*0ae0*/  UMOV UR4, UR12 ;  /* 0x0000000c00047c82 */ /* 0x000fcc0008000000 */
.L_x_31:
[----:B------:R-:W-:Y:S01]  /*0af0*/  IMAD R23, R2, 0x4, R5 ;  /* 0x0000000402177824 */ /* 0x000fe200078e0205 */
[----:B------:R-:W-:Y:S01]  /*0b00*/  LDS R17, [R4+-0x10] ;  /* 0xfffff00004117984 */ /* 0x000fe20000000800 */
[----:B------:R-:W-:-:S03]  /*0b10*/  UIADD3 UR4, UPT, UPT, UR4, 0x8, URZ ;  /* 0x0000000804047890 */ /* 0x000fc6000fffe0ff */
[----:B------:R0:W1:Y:S01]  /*0b20*/  LDS R20, [R5] ;  /* 0x0000000005147984 */ /* 0x0000620000000800 */
[C---:B------:R-:W-:Y:S01]  /*0b30*/  LEA R25, R2.reuse, R23, 0x2 ;  /* 0x0000001702197211 */ /* 0x040fe200078e10ff */
[----:B------:R-:W-:Y:S02]  /*0b40*/  UISETP.NE.AND UP0, UPT, UR4, URZ, UPT ;  /* 0x000000ff0400728c */ /* 0x000fe4000bf05270 */
[----:B------:R-:W-:Y:S02]  /*0b50*/  LDS R21, [R4+-0xc] ;  /* 0xfffff40004157984 */ /* 0x000fe40000000800 */
[C---:B------:R-:W-:Y:S02]  /*0b60*/  IMAD R27, R2.reuse, 0x4, R25 ;  /* 0x00000004021b7824 */ /* 0x040fe400078e0219 */
[----:B------:R-:W2:Y:S01]  /*0b70*/  LDS R23, [R23] ;  /* 0x0000000017177984 */ /* 0x000ea20000000800 */
[C---:B0-----:R-:W-:Y:S01]  /*0b80*/  LEA R5, R2.reuse, R5, 0x5 ;  /* 0x0000000502057211 */ /* 0x041fe200078e28ff */
[----:B------:R-:W-:-:S02]  /*0b90*/  IMAD R29, R2, 0x4, R27 ;  /* 0x00000004021d7824 */ /* 0x000fc400078e021b */
[----:B------:R-:W-:Y:S03]  /*0ba0*/  LDS R18, [R4+-0x8] ;  /* 0xfffff80004127984 */ /* 0x000fe60000000800 */
[C---:B------:R-:W-:Y:S01]  /*0bb0*/  LEA R28, R2.reuse, R29, 0x2 ;  /* 0x0000001d021c7211 */ /* 0x040fe200078e10ff */
[----:B------:R-:W0:Y:S04]  /*0bc0*/  LDS R19, [R25] ;  /* 0x0000000019137984 */ /* 0x000e280000000800 */
[----:B------:R-:W-:Y:S01]  /*0bd0*/  IMAD R24, R2, 0x4, R28 ;  /* 0x0000000402187824 */ /* 0x000fe200078e021c */
[----:B------:R-:W-:Y:S01]  /*0be0*/  LDS R25, [R4+0x8] ;  /* 0x0000080004197984 */ /* 0x000fe20000000800 */
[----:B-1----:R-:W-:-:S03]  /*0bf0*/  IMAD R20, R17, R20, R16 ;  /* 0x0000001411147224 */ /* 0x002fc600078e0210 */
[----:B------:R-:W-:Y:S04]  /*0c00*/  LDS R16, [R4+-0x4] ;  /* 0xfffffc0004107984 */ /* 0x000fe80000000800 */
[----:B------:R-:W1:Y:S01]  /*0c10*/  LDS R17, [R27] ;  /* 0x000000001b117984 */ /* 0x000e620000000800 */
[----:B--2---:R-:W-:-:S03]  /*0c20*/  IMAD R22, R21, R23, R20 ;  /* 0x0000001715167224 */ /* 0x004fc600078e0214 */
[----:B------:R-:W-:Y:S04]  /*0c30*/  LDS R20, [R4] ;  /* 0x0000000004147984 */ /* 0x000fe80000000800 */
[----:B------:R-:W2:Y:S01]  /*0c40*/  LDS R21, [R29] ;  /* 0x000000001d157984 */ /* 0x000ea20000000800 */
[----:B0-----:R-:W-:-:S03]  /*0c50*/  IMAD R26, R18, R19, R22 ;  /* 0x00000013121a7224 */ /* 0x001fc600078e0216 */
[----:B------:R-:W-:Y:S01]  /*0c60*/  LDS R18, [R4+0x4] ;  /* 0x0000040004127984 */ /* 0x000fe20000000800 */
[----:B------:R-:W-:-:S03]  /*0c70*/  IMAD R22, R2, 0x4, R24 ;  /* 0x0000000402167824 */ /* 0x000fc600078e0218 */
[----:B------:R-:W0:Y:S04]  /*0c80*/  LDS R23, [R28] ;  /* 0x000000001c177984 */ /* 0x000e280000000800 */
[----:B------:R-:W3:Y:S04]  /*0c90*/  LDS R24, [R24] ;  /* 0x0000000018187984 */ /* 0x000ee80000000800 */
[----:B------:R-:W-:Y:S04]  /*0ca0*/  LDS R22, [R22] ;  /* 0x0000000016167984 */ /* 0x000fe80000000800 */
[----:B------:R4:W5:Y:S02]  /*0cb0*/  LDS R19, [R4+0xc] ;  /* 0x00000c0004137984 */ /* 0x0009640000000800 */
[----:B----4-:R-:W-:-:S02]  /*0cc0*/  VIADD R4, R4, 0x20 ;  /* 0x0000002004047836 */ /* 0x010fc40000000000 */
[----:B-1----:R-:W-:-:S04]  /*0cd0*/  IMAD R16, R16, R17, R26 ;  /* 0x0000001110107224 */ /* 0x002fc800078e021a */
[----:B--2---:R-:W-:-:S04]  /*0ce0*/  IMAD R16, R20, R21, R16 ;  /* 0x0000001514107224 */ /* 0x004fc800078e0210 */
[----:B0-----:R-:W-:-:S04]  /*0cf0*/  IMAD R16, R18, R23, R16 ;  /* 0x0000001712107224 */ /* 0x001fc800078e0210 */
[----:B---3--:R-:W-:-:S04]  /*0d00*/  IMAD R16, R25, R24, R16 ;  /* 0x0000001819107224 */ /* 0x008fc800078e0210 */
[----:B-----5:R-:W-:Y:S01]  /*0d10*/  IMAD R16, R19, R22, R16 ;  /* 0x0000001613107224 */ /* 0x020fe200078e0210 */
[----:B------:R-:W-:Y:S06]  /*0d20*/  BRA.U UP0, `(.L_x_31) ;  /* 0xfffffffd00707547 */ /* 0x000fec000b83ffff */
[----:B------:R-:W-:-:S05]  /*0d30*/  UMOV UR4, UR10 ;  /* 0x0000000a00047c82 */ /* 0x000fca0008000000 */
.L_x_30:
[----:B------:R-:W-:-:S09]  /*0d40*/  UISETP.NE.AND UP0, UPT, UR15, URZ, UPT ;  /* 0x000000ff0f00728c */ /* 0x000fd2000bf05270 */
[----:B------:R-:W-:Y:S05]  /*0d50*/  BRA.U !UP0, `(.L_x_29) ;  /* 0x0000000108c07547 */ /* 0x000fea000b800000 */
[----:B------:R-:W-:Y:S02]  /*0d60*/  UIADD3 UR5, UPT, UPT, UR15, -0x1, URZ ;  /* 0xffffffff0f057890 */ /* 0x000fe4000fffe0ff */
[----:B------:R-:W-:Y:S02]  /*0d70*/  UISETP.NE.AND UP1, UPT, UR16, URZ, UPT ;  /* 0x000000ff1000728c */ /* 0x000fe4000bf25270 */
[----:B------:R-:W-:-:S09]  /*0d80*/  UISETP.GE.U32.AND UP0, UPT, UR5, 0x3, UPT ;  /* 0x000000030500788c */ /* 0x000fd2000bf06070 */
[----:B------:R-:W-:Y:S05]  /*0d90*/  BRA.U !UP0, `(.L_x_32) ;  /* 0x0000000108507547 */ /* 0x000fea000b800000 */
[----:B------:R-:W-:Y:S02]  /*0da0*/  IMAD R5, R2, UR4, R9 ;  /* 0x0000000402057c24 */ /* 0x000fe4000f8e0209 */
[----:B0-----:R-:W-:Y:S01]  /*0db0*/  IMAD R4, R10, R2, UR4 ;  /* 0x000000040a047e24 */ /* 0x001fe2000f8e0202 */
[----:B------:R-:W-:Y:S02]  /*0dc0*/  UIADD3 UR4, UPT, UPT, UR4, 0x4, URZ ;  /* 0x0000000404047890 */ /* 0x000fe4000fffe0ff */
[----:B------:R-:W-:Y:S02]  /*0dd0*/  LEA R17, R5, UR8, 0x2 ;  /* 0x0000000805117c11 */ /* 0x000fe4000f8e10ff */
[----:B------:R-:W-:-:S03]  /*0de0*/  LEA R4, R4, UR14, 0x2 ;  /* 0x0000000e04047c11 */ /* 0x000fc6000f8e10ff */
[C---:B------:R-:W-:Y:S01]  /*0df0*/  IMAD R19, R2.reuse, 0x4, R17 ;  /* 0x0000000402137824 */ /* 0x040fe200078e0211 */
[----:B------:R-:W-:Y:S04]  /*0e00*/  LDS R18, [R17] ;  /* 0x0000000011127984 */ /* 0x000fe80000000800 */
[----:B------:R-:W0:Y:S01]  /*0e10*/  LDS R5, [R4] ;  /* 0x0000000004057984 */ /* 0x000e220000000800 */
[----:B------:R-:W-:-:S03]  /*0e20*/  LEA R21, R2, R19, 0x2 ;  /* 0x0000001302157211 */ /* 0x000fc600078e10ff */
[----:B------:R-:W-:Y:S02]  /*0e30*/  LDS R20, [R4+0x4] ;  /* 0x0000040004147984 */ /* 0x000fe40000000800 */
[----:B------:R-:W-:Y:S02]  /*0e40*/  IMAD R23, R2, 0x4, R21 ;  /* 0x0000000402177824 */ /* 0x000fe400078e0215 */
        /* <DEDUP_REMOVED lines=9> */
.L_x_32:
[----:B------:R-:W-:Y:S05]  /*0ee0*/  BRA.U !UP1, `(.L_x_29) ;  /* 0x00000001095c7547 */ /* 0x000fea000b800000 */
[----:B------:R-:W-:Y:S01]  /*0ef0*/  UISETP.NE.AND UP0, UPT, UR16, 0x1, UPT ;  /* 0x000000011000788c */ /* 0x000fe2000bf05270 */
[----:B------:R-:W-:-:S08]  /*0f00*/  LOP3.LUT P2, RZ, R2, 0x1, RZ, 0xc0, !PT ;  /* 0x0000000102ff7812 */ /* 0x000fd0000784c0ff */
[----:B------:R-:W-:Y:S05]  /*0f10*/  BRA.U !UP0, `(.L_x_33) ;  /* 0x0000000108307547 */ /* 0x000fea000b800000 */
[----:B------:R-:W-:Y:S02]  /*0f20*/  IMAD R5, R2, UR4, R9 ;  /* 0x0000000402057c24 */ /* 0x000fe4000f8e0209 */
[----:B0-----:R-:W-:Y:S01]  /*0f30*/  IMAD R4, R10, R2, UR4 ;  /* 0x000000040a047e24 */ /* 0x001fe2000f8e0202 */
[----:B------:R-:W-:Y:S02]  /*0f40*/  UIADD3 UR4, UPT, UPT, UR4, 0x2, URZ ;  /* 0x0000000204047890 */ /* 0x000fe4000fffe0ff */
[----:B------:R-:W-:Y:S02]  /*0f50*/  LEA R17, R5, UR8, 0x2 ;  /* 0x0000000805117c11 */ /* 0x000fe4000f8e10ff */
[----:B------:R-:W-:-:S03]  /*0f60*/  LEA R4, R4, UR14, 0x2 ;  /* 0x0000000e04047c11 */ /* 0x000fc6000f8e10ff */
[----:B------:R-:W-:Y:S01]  /*0f70*/  IMAD R19, R2, 0x4, R17 ;  /* 0x0000000402137824 */ /* 0x000fe200078e0211 */
[----:B------:R-:W-:Y:S04]  /*0f80*/  LDS R18, [R17] ;  /* 0x0000000011127984 */ /* 0x000fe80000000800 */
[----:B------:R-:W0:Y:S04]  /*0f90*/  LDS R5, [R4] ;  /* 0x0000000004057984 */ /* 0x000e280000000800 */
[----:B------:R-:W-:Y:S04]  /*0fa0*/  LDS R20, [R4+0x4] ;  /* 0x0000040004147984 */ /* 0x000fe80000000800 */
[----:B------:R-:W1:Y:S01]  /*0fb0*/  LDS R19, [R19] ;  /* 0x0000000013137984 */ /* 0x000e620000000800 */
[----:B0-----:R-:W-:-:S04]  /*0fc0*/  IMAD R5, R5, R18, R16 ;  /* 0x0000001205057224 */ /* 0x001fc800078e0210 */
[----:B-1----:R-:W-:-:S07]  /*0fd0*/  IMAD R16, R20, R19, R5 ;  /* 0x0000001314107224 */ /* 0x002fce00078e0205 */
.L_x_33:
[----:B------:R-:W-:Y:S05]  /*0fe0*/  @!P2 BRA `(.L_x_29) ;  /* 0x00000000001ca947 */ /* 0x000fea0003800000 */
[----:B0-----:R-:W-:Y:S02]  /*0ff0*/  IMAD R4, R10, R2, UR4 ;  /* 0x000000040a047e24 */ /* 0x001fe4000f8e0202 */
[----:B------:R-:W-:-:S03]  /*1000*/  IMAD R2, R2, UR4, R9 ;  /* 0x0000000402027c24 */ /* 0x000fc6000f8e0209 */
[----:B------:R-:W-:Y:S02]  /*1010*/  LEA R4, R4, UR14, 0x2 ;  /* 0x0000000e04047c11 */ /* 0x000fe4000f8e10ff */
[----:B------:R-:W-:-:S03]  /*1020*/  LEA R2, R2, UR8, 0x2 ;  /* 0x0000000802027c11 */ /* 0x000fc6000f8e10ff */
[----:B------:R-:W-:Y:S04]  /*1030*/  LDS R5, [R4] ;  /* 0x0000000004057984 */ /* 0x000fe80000000800 */
[----:B------:R-:W0:Y:S02]  /*1040*/  LDS R2, [R2] ;  /* 0x0000000002027984 */ /* 0x000e240000000800 */
[----:B0-----:R-:W-:-:S07]  /*1050*/  IMAD R16, R5, R2, R16 ;  /* 0x0000000205107224 */ /* 0x001fce00078e0210 */
.L_x_29:
[----:B------:R-:W-:Y:S05]  /*1060*/  @P1 BRA `(.L_x_34) ;  /* 0xfffffff800141947 */ /* 0x000fea000383ffff */
.L_x_28:
[----:B------:R-:W1:Y:S02]  /*1070*/  LDC R2, c[0x0][0x36c] ;  /* 0x0000db00ff027b82 */ /* 0x000e640000000800 */
[----:B-1----:R-:W-:-:S13]  /*1080*/  ISETP.EQ.U32.AND P1, PT, R2, 0x1, PT ;  /* 0x000000010200780c */ /* 0x002fda0003f22070 */
        /* <DEDUP_REMOVED lines=8> */
.L_x_35:
[----:B------:R-:W-:-:S03]  /*1110*/  UMOV UR4, 0xffffffff ;  /* 0xffffffff00047882 */ /* 0x000fc60000000000 */
[----:B------:R-:W-:Y:S05]  /*1120*/  BRA.DIV UR4, `(.L_x_38) ;  /* 0x00000006041c7947 */ /* 0x000fea000b800000 */
[----:B------:R-:W-:Y:S01]  /*1130*/  NOP ;  /* 0x0000000000007918 */ /* 0x000fe20000000000 */
.L_x_37:
[----:B------:R-:W-:Y:S05]  /*1140*/  @!P1 BRA `(.L_x_39) ;  /* 0x0000000000149947 */ /* 0x000fea0003800000 */
[----:B------:R-:W-:-:S03]  /*1150*/  UMOV UR4, 0xffffffff ;  /* 0xffffffff00047882 */ /* 0x000fc60000000000 */
[----:B------:R-:W-:Y:S05]  /*1160*/  BRA.DIV UR4, `(.L_x_40) ;  /* 0x0000000604287947 */ /* 0x000fea000b800000 */
[----:B------:R-:W-:Y:S01]  /*1170*/  UCGABAR_WAIT ;  /* 0x0000000000007dc7 */ /* 0x000fe20008000000 */
[----:B------:R-:W-:Y:S01]  /*1180*/  CCTL.IVALL ;  /* 0x00000000ff00798f */ /* 0x000fe20002000000 */
[----:B------:R-:W-:Y:S05]  /*1190*/  BRA `(.L_x_41) ;  /* 0x00000000000c7947 */ /* 0x000fea0003800000 */
.L_x_39:
[----:B------:R-:W-:-:S03]  /*11a0*/  UMOV UR4, 0xffffffff ;  /* 0xffffffff00047882 */ /* 0x000fc60000000000 */
[----:B------:R-:W-:Y:S05]  /*11b0*/  BRA.DIV UR4, `(.L_x_42) ;  /* 0x0000000604347947 */ /* 0x000fea000b800000 */
[----:B------:R-:W-:Y:S06]  /*11c0*/  BAR.SYNC.DEFER_BLOCKING 0x0 ;  /* 0x0000000000007b1d */ /* 0x000fec0000010000 */
.L_x_41:
[----:B------:R-:W-:-:S04]  /*11d0*/  IADD3 R13, PT, PT, R13, UR17, RZ ;  /* 0x000000110d0d7c10 */ /* 0x000fc8000fffe0ff */
[----:B------:R-:W-:-:S04]  /*11e0*/  I2FP.F32.S32 R3, R13 ;  /* 0x0000000d00037245 */ /* 0x000fc80000201400 */
[----:B------:R-:W-:-:S13]  /*11f0*/  FSETP.GT.AND P1, PT, R0, R3, PT ;  /* 0x000000030000720b */ /* 0x000fda0003f24000 */
[----:B------:R-:W-:Y:S05]  /*1200*/  @P1 BRA `(.L_x_43) ;  /* 0xfffffff000ec1947 */ /* 0x000fea000383ffff */
[----:B------:R-:W-:Y:S05]  /*1210*/  BSYNC B0 ;  /* 0x0000000000007941 */ /* 0x000fea0003800000 */
.L_x_19:
[----:B------:R-:W1:Y:S01]  /*1220*/  LDC R5, c[0x0][0x398] ;  /* 0x0000e600ff057b82 */ /* 0x000e620000000800 */
[----:B------:R-:W-:-:S04]  /*1230*/  VIMNMX R0, PT, PT, R7, R6, !PT ;  /* 0x0000000607007248 */ /* 0x000fc80007fe0100 */
[----:B-1----:R-:W-:-:S13]  /*1240*/  ISETP.GE.AND P0, PT, R0, R5, PT ;  /* 0x000000050000720c */ /* 0x002fda0003f06270 */
[----:B------:R-:W-:Y:S05]  /*1250*/  @P0 EXIT ;  /* 0x000000000000094d */ /* 0x000fea0003800000 */
[----:B------:R-:W1:Y:S01]  /*1260*/  LDC.64 R2, c[0x0][0x390] ;  /* 0x0000e400ff027b82 */ /* 0x000e620000000a00 */
[----:B------:R-:W-:-:S04]  /*1270*/  IMAD R7, R6, R5, R7 ;  /* 0x0000000506077224 */ /* 0x000fc800078e0207 */
[----:B-1----:R-:W-:-:S05]  /*1280*/  IMAD.WIDE R2, R7, 0x4, R2 ;  /* 0x0000000407027825 */ /* 0x002fca00078e0202 */
[----:B------:R-:W-:Y:S01]  /*1290*/  STG.E desc[UR18][R2.64], R16 ;  /* 0x0000001002007986 */ /* 0x000fe2000c101912 */
[----:B------:R-:W-:Y:S05]  /*12a0*/  EXIT ;  /* 0x000000000000794d */ /* 0x000fea0003800000 */
.L_x_21:
[----:B------:R-:W-:Y:S01]  /*12b0*/  BSSY B1, `(.L_x_44) ;  /* 0x0000008000017945 */ /* 0x000fe20003800000 */
[----:B------:R-:W-:-:S07]  /*12c0*/  IMAD.MOV.U32 R2, RZ, RZ, -0x1 ;  /* 0xffffffffff027424 */ /* 0x000fce00078e00ff */
[----:B0-----:R-:W-:Y:S05]  /*12d0*/  WARPSYNC.COLLECTIVE.ALL `(.L_x_45) ;  /* 0x0000000000147948 */ /* 0x001fea0003c00000 */
[----:B------:R-:W-:Y:S06]  /*12e0*/  MEMBAR.ALL.GPU ;  /* 0x0000000000007992 */ /* 0x000fec000000a000 */
[----:B------:R-:W-:-:S00]  /*12f0*/  ERRBAR ;  /* 0x00000000000079ab */ /* 0x000fc00000000000 */
[----:B------:R-:W-:Y:S08]  /*1300*/  CGAERRBAR ;  /* 0x00000000000075ab */ /* 0x000ff00000000000 */
[----:B------:R-:W-:Y:S01]  /*1310*/  UCGABAR_ARV ;  /* 0x00000000000079c7 */ /* 0x000fe20008000000 */
[----:B0-----:R-:W-:Y:S05]  /*1320*/  ENDCOLLECTIVE ;  /* 0x000000000000791b */ /* 0x001fea0003800000 */
.L_x_45:
[----:B------:R-:W-:Y:S05]  /*1330*/  BSYNC B1 ;  /* 0x0000000000017941 */ /* 0x000fea0003800000 */
.L_x_44:
[----:B------:R-:W-:Y:S05]  /*1340*/  BRA `(.L_x_22) ;  /* 0xfffffff400307947 */ /* 0x000fea000383ffff */
.L_x_23:
[----:B------:R-:W-:Y:S01]  /*1350*/  BSSY B1, `(.L_x_46) ;  /* 0x0000005000017945 */ /* 0x000fe20003800000 */
[----:B------:R-:W-:-:S07]  /*1360*/  IMAD.MOV.U32 R2, RZ, RZ, -0x1 ;  /* 0xffffffffff027424 */ /* 0x000fce00078e00ff */
[----:B0-----:R-:W-:Y:S05]  /*1370*/  WARPSYNC.COLLECTIVE R2, `(.L_x_47) ;  /* 0x0000000002087348 */ /* 0x001fea0003c00000 */
[----:B------:R-:W-:Y:S01]  /*1380*/  NOP ;  /* 0x0000000000007918 */ /* 0x000fe20000000000 */
[----:B0-----:R-:W-:Y:S05]  /*1390*/  ENDCOLLECTIVE ;  /* 0x000000000000791b */ /* 0x001fea0003800000 */
.L_x_47:
[----:B------:R-:W-:Y:S05]  /*13a0*/  BSYNC B1 ;  /* 0x0000000000017941 */ /* 0x000fea0003800000 */
.L_x_46:
[----:B------:R-:W-:Y:S05]  /*13b0*/  BRA `(.L_x_22) ;  /* 0xfffffff400147947 */ /* 0x000fea000383ffff */
.L_x_25:
[----:B------:R-:W-:Y:S01]  /*13c0*/  BSSY B1, `(.L_x_48) ;  /* 0x0000006000017945 */ /* 0x000fe20003800000 */
[----:B------:R-:W-:-:S07]  /*13d0*/  MOV R2, 0xffffffff ;  /* 0xffffffff00027802 */ /* 0x000fce0000000f00 */
[----:B0-----:R-:W-:Y:S05]  /*13e0*/  WARPSYNC.COLLECTIVE.ALL `(.L_x_49) ;  /* 0x00000000000c7948 */ /* 0x001fea0003c00000 */
[----:B------:R-:W-:Y:S01]  /*13f0*/  UCGABAR_WAIT ;  /* 0x0000000000007dc7 */ /* 0x000fe20008000000 */
[----:B------:R-:W-:Y:S01]  /*1400*/  CCTL.IVALL ;  /* 0x00000000ff00798f */ /* 0x000fe20002000000 */
[----:B0-----:R-:W-:Y:S05]  /*1410*/  ENDCOLLECTIVE ;  /* 0x000000000000791b */ /* 0x001fea0003800000 */
.L_x_49:
[----:B------:R-:W-:Y:S05]  /*1420*/  BSYNC B1 ;  /* 0x0000000000017941 */ /* 0x000fea0003800000 */
.L_x_48:
[----:B------:R-:W-:Y:S05]  /*1430*/  BRA `(.L_x_26) ;  /* 0xfffffff400187947 */ /* 0x000fea000383ffff */
.L_x_27:
[----:B------:R-:W-:Y:S01]  /*1440*/  BSSY B1, `(.L_x_50) ;  /* 0x000000a000017945 */ /* 0x000fe20003800000 */
[----:B------:R-:W-:Y:S01]  /*1450*/  IMAD.MOV.U32 R3, RZ, RZ, 0x0 ;  /* 0x00000000ff037424 */ /* 0x000fe200078e00ff */
[----:B------:R-:W-:Y:S01]  /*1460*/  MOV R2, 0xffffffff ;  /* 0xffffffff00027802 */ /* 0x000fe20000000f00 */
[----:B------:R-:W-:-:S07]  /*1470*/  IMAD.MOV.U32 R4, RZ, RZ, 0x0 ;  /* 0x00000000ff047424 */ /* 0x000fce00078e00ff */
[----:B0-----:R-:W-:Y:S05]  /*1480*/  WARPSYNC.COLLECTIVE.ALL `(.L_x_51) ;  /* 0x0000000000147948 */ /* 0x001fea0003c00000 */
[----:B------:R-:W-:-:S04]  /*1490*/  SHF.L.U32 R4, R4, 0x10, RZ ;  /* 0x0000001004047819 */ /* 0x000fc800000006ff */
[----:B------:R-:W-:-:S05]  /*14a0*/  LOP3.LUT R4, R4, 0xf, R3, 0xf8, !PT ;  /* 0x0000000f04047812 */ /* 0x000fca00078ef803 */
[----:B------:R1:W-:Y:S02]  /*14b0*/  BAR.SYNC.DEFER_BLOCKING R4, R4 ;  /* 0x000000040000731d */ /* 0x0003e40000010000 */
[----:B-1----:R-:W-:-:S04]  /*14c0*/  SHF.R.U32 R4, R4, 0x10, RZ ;  /* 0x0000001004047819 */ /* 0x002fc800000016ff */
[----:B0-----:R-:W-:Y:S05]  /*14d0*/  ENDCOLLECTIVE ;  /* 0x000000000000791b */ /* 0x001fea0003800000 */
.L_x_51:
[----:B------:R-:W-:Y:S05]  /*14e0*/  BSYNC B1 ;  /* 0x0000000000017941 */ /* 0x000fea0003800000 */
.L_x_50:
[----:B------:R-:W-:Y:S05]  /*14f0*/  BRA `(.L_x_26) ;  /* 0xfffffff000e87947 */ /* 0x000fea000383ffff */
.L_x_36:
        /* <DEDUP_REMOVED lines=8> */
.L_x_53:
[----:B------:R-:W-:Y:S05]  /*1580*/  BSYNC B1 ;  /* 0x0000000000017941 */ /* 0x000fea0003800000 */
.L_x_52:
[----:B------:R-:W-:Y:S05]  /*1590*/  BRA `(.L_x_37) ;  /* 0xfffffff800e87947 */ /* 0x000fea000383ffff */
.L_x_38:
[----:B------:R-:W-:Y:S01]  /*15a0*/  BSSY B1, `(.L_x_54) ;  /* 0x0000005000017945 */ /* 0x000fe20003800000 */
[----:B------:R-:W-:-:S07]  /*15b0*/  IMAD.MOV.U32 R2, RZ, RZ, -0x1 ;  /* 0xffffffffff027424 */ /* 0x000fce00078e00ff */
[----:B0-----:R-:W-:Y:S05]  /*15c0*/  WARPSYNC.COLLECTIVE R2, `(.L_x_55) ;  /* 0x0000000002087348 */ /* 0x001fea0003c00000 */
[----:B------:R-:W-:Y:S01]  /*15d0*/  NOP ;  /* 0x0000000000007918 */ /* 0x000fe20000000000 */
[----:B0-----:R-:W-:Y:S05]  /*15e0*/  ENDCOLLECTIVE ;  /* 0x000000000000791b */ /* 0x001fea0003800000 */
.L_x_55:
[----:B------:R-:W-:Y:S05]  /*15f0*/  BSYNC B1 ;  /* 0x0000000000017941 */ /* 0x000fea0003800000 */
.L_x_54:
[----:B------:R-:W-:Y:S05]  /*1600*/  BRA `(.L_x_37) ;  /* 0xfffffff800cc7947 */ /* 0x000fea000383ffff */
.L_x_40:
[----:B------:R-:W-:Y:S01]  /*1610*/  BSSY B1, `(.L_x_56) ;  /* 0x0000006000017945 */ /* 0x000fe20003800000 */
[----:B------:R-:W-:-:S07]  /*1620*/  MOV R2, 0xffffffff ;  /* 0xffffffff00027802 */ /* 0x000fce0000000f00 */
[----:B0-----:R-:W-:Y:S05]  /*1630*/  WARPSYNC.COLLECTIVE.ALL `(.L_x_57) ;  /* 0x00000000000c7948 */ /* 0x001fea0003c00000 */
[----:B------:R-:W-:Y:S01]  /*1640*/  UCGABAR_WAIT ;  /* 0x0000000000007dc7 */ /* 0x000fe20008000000 */
[----:B------:R-:W-:Y:S01]  /*1650*/  CCTL.IVALL ;  /* 0x00000000ff00798f */ /* 0x000fe20002000000 */
[----:B0-----:R-:W-:Y:S05]  /*1660*/  ENDCOLLECTIVE ;  /* 0x000000000000791b */ /* 0x001fea0003800000 */
.L_x_57:
[----:B------:R-:W-:Y:S05]  /*1670*/  BSYNC B1 ;  /* 0x0000000000017941 */ /* 0x000fea0003800000 */
.L_x_56:
[----:B------:R-:W-:Y:S05]  /*1680*/  BRA `(.L_x_41) ;  /* 0xfffffff800d07947 */ /* 0x000fea000383ffff */
.L_x_42:
[----:B------:R-:W-:Y:S01]  /*1690*/  BSSY B1, `(.L_x_58) ;  /* 0x000000a000017945 */ /* 0x000fe20003800000 */
[----:B------:R-:W-:Y:S01]  /*16a0*/  IMAD.MOV.U32 R3, RZ, RZ, 0x0 ;  /* 0x00000000ff037424 */ /* 0x000fe200078e00ff */
[----:B------:R-:W-:Y:S01]  /*16b0*/  MOV R2, 0xffffffff ;  /* 0xffffffff00027802 */ /* 0x000fe20000000f00 */
[----:B0-----:R-:W-:-:S07]  /*16c0*/  IMAD.MOV.U32 R4, RZ, RZ, 0x0 ;  /* 0x00000000ff047424 */ /* 0x001fce00078e00ff */
[----:B------:R-:W-:Y:S05]  /*16d0*/  WARPSYNC.COLLECTIVE.ALL `(.L_x_59) ;  /* 0x0000000000147948 */ /* 0x000fea0003c00000 */
[----:B------:R-:W-:-:S04]  /*16e0*/  SHF.L.U32 R4, R4, 0x10, RZ ;  /* 0x0000001004047819 */ /* 0x000fc800000006ff */
[----:B------:R-:W-:-:S05]  /*16f0*/  LOP3.LUT R4, R4, 0xf, R3, 0xf8, !PT ;  /* 0x0000000f04047812 */ /* 0x000fca00078ef803 */
[----:B------:R0:W-:Y:S02]  /*1700*/  BAR.SYNC.DEFER_BLOCKING R4, R4 ;  /* 0x000000040000731d */ /* 0x0001e40000010000 */
[----:B0-----:R-:W-:-:S04]  /*1710*/  SHF.R.U32 R4, R4, 0x10, RZ ;  /* 0x0000001004047819 */ /* 0x001fc800000016ff */
[----:B------:R-:W-:Y:S05]  /*1720*/  ENDCOLLECTIVE ;  /* 0x000000000000791b */ /* 0x000fea0003800000 */
.L_x_59:
[----:B------:R-:W-:Y:S05]  /*1730*/  BSYNC B1 ;  /* 0x0000000000017941 */ /* 0x000fea0003800000 */
.L_x_58:
[----:B------:R-:W-:Y:S05]  /*1740*/  BRA `(.L_x_41) ;  /* 0xfffffff800a07947 */ /* 0x000fea000383ffff */
        .weak           $__internal_1_$__cuda_sm3x_div_rn_noftz_f32_slowpath
        .type           $__internal_1_$__cuda_sm3x_div_rn_noftz_f32_slowpath,@function
        .size           $__internal_1_$__cuda_sm3x_div_rn_noftz_f32_slowpath,(.L_x_70 - $__internal_1_$__cuda_sm3x_div_rn_noftz_f32_slowpath)
$__internal_1_$__cuda_sm3x_div_rn_noftz_f32_slowpath:
        /* <DEDUP_REMOVED lines=30> */
[----:B------:R-:W-:Y:S01]  /*1930*/  @P0 MOV R5, RZ ;  /* 0x000000ff00050202 */ /* 0x000fe20000000f00 */
[----:B------:R-:W-:Y:S02]  /*1940*/  @!P0 IMAD.MOV.U32 R5, RZ, RZ, -0x40 ;  /* 0xffffffc0ff058424 */ /* 0x000fe400078e00ff */
[----:B------:R-:W-:Y:S01]  /*1950*/  @!P0 FFMA R13, R0, 1.84467440737095516160e+19, RZ ;  /* 0x5f800000000d8823 */ /* 0x000fe200000000ff */
[----:B------:R-:W-:Y:S01]  /*1960*/  @!P1 FFMA R14, R3, 1.84467440737095516160e+19, RZ ;  /* 0x5f800000030e9823 */ /* 0x000fe200000000ff */
[----:B------:R-:W-:-:S07]  /*1970*/  @!P1 VIADD R5, R5, 0x40 ;  /* 0x0000004005059836 */ /* 0x000fce0000000000 */
.L_x_60:
[----:B------:R-:W-:Y:S01]  /*1980*/  LEA R3, R11, 0xc0800000, 0x17 ;  /* 0xc08000000b037811 */ /* 0x000fe200078eb8ff */
[----:B------:R-:W-:-:S03]  /*1990*/  VIADD R12, R12, 0xffffff81 ;  /* 0xffffff810c0c7836 */ /* 0x000fc60000000000 */
[----:B------:R-:W-:Y:S01]  /*19a0*/  IADD3 R3, PT, PT, -R3, R14, RZ ;  /* 0x0000000e03037210 */ /* 0x000fe20007ffe1ff */
[C---:B------:R-:W-:Y:S01]  /*19b0*/  IMAD R0, R12.reuse, -0x800000, R13 ;  /* 0xff8000000c007824 */ /* 0x040fe200078e020d */
[----:B------:R-:W-:Y:S02]  /*19c0*/  IADD3 R12, PT, PT, R12, 0x7f, -R11 ;  /* 0x0000007f0c0c7810 */ /* 0x000fe40007ffe80b */
[----:B------:R-:W0:Y:S01]  /*19d0*/  MUFU.RCP R14, R3 ;  /* 0x00000003000e7308 */ /* 0x000e220000001000 */
[----:B------:R-:W-:Y:S02]  /*19e0*/  FADD.FTZ R15, -R3, -RZ ;  /* 0x800000ff030f7221 */ /* 0x000fe40000010100 */
[----:B------:R-:W-:Y:S02]  /*19f0*/  IMAD.IADD R12, R12, 0x1, R5 ;  /* 0x000000010c0c7824 */ /* 0x000fe400078e0205 */
        /* <DEDUP_REMOVED lines=8> */
[----:B------:R-:W-:-:S04]  /*1a80*/  LOP3.LUT R3, R3, 0xff, RZ, 0xc0, !PT ;  /* 0x000000ff03037812 */ /* 0x000fc800078ec0ff */
[----:B------:R-:W-:-:S05]  /*1a90*/  IADD3 R11, PT, PT, R3, R12, RZ ;  /* 0x0000000c030b7210 */ /* 0x000fca0007ffe0ff */
        /* <DEDUP_REMOVED lines=16> */
[C---:B------:R-:W-:Y:S01]  /*1ba0*/  VIADD R14, R11.reuse, 0x20 ;  /* 0x000000200b0e7836 */ /* 0x040fe20000000000 */
[----:B------:R-:W-:Y:S02]  /*1bb0*/  IADD3 R11, PT, PT, -R11, RZ, RZ ;  /* 0x000000ff0b0b7210 */ /* 0x000fe40007ffe1ff */
        /* <DEDUP_REMOVED lines=14> */
.L_x_66:
[----:B------:R-:W-:-:S04]  /*1ca0*/  LOP3.LUT R0, R0, 0x80000000, RZ, 0xc0, !PT ;  /* 0x8000000000007812 */ /* 0x000fc800078ec0ff */
[----:B------:R-:W-:Y:S01]  /*1cb0*/  LOP3.LUT R0, R0, 0x7f800000, RZ, 0xfc, !PT ;  /* 0x7f80000000007812 */ /* 0x000fe200078efcff */
[----:B------:R-:W-:Y:S06]  /*1cc0*/  BRA `(.L_x_67) ;  /* 0x0000000000287947 */ /* 0x000fec0003800000 */
.L_x_65:
[----:B------:R-:W-:Y:S01]  /*1cd0*/  IMAD R0, R12, 0x800000, R0 ;  /* 0x008000000c007824 */ /* 0x000fe200078e0200 */
[----:B------:R-:W-:Y:S06]  /*1ce0*/  BRA `(.L_x_67) ;  /* 0x0000000000207947 */ /* 0x000fec0003800000 */
.L_x_64:
[----:B------:R-:W-:-:S04]  /*1cf0*/  LOP3.LUT R0, R14, 0x80000000, R13, 0x48, !PT ;  /* 0x800000000e007812 */ /* 0x000fc800078e480d */
[----:B------:R-:W-:Y:S01]  /*1d00*/  LOP3.LUT R0, R0, 0x7f800000, RZ, 0xfc, !PT ;  /* 0x7f80000000007812 */ /* 0x000fe200078efcff */
[----:B------:R-:W-:Y:S06]  /*1d10*/  BRA `(.L_x_67) ;  /* 0x0000000000147947 */ /* 0x000fec0003800000 */
.L_x_63:
[----:B------:R-:W-:Y:S01]  /*1d20*/  LOP3.LUT R0, R14, 0x80000000, R13, 0x48, !PT ;  /* 0x800000000e007812 */ /* 0x000fe200078e480d */
[----:B------:R-:W-:Y:S06]  /*1d30*/  BRA `(.L_x_67) ;  /* 0x00000000000c7947 */ /* 0x000fec0003800000 */
.L_x_62:
[----:B------:R-:W0:Y:S01]  /*1d40*/  MUFU.RSQ R0, -QNAN ;  /* 0xffc0000000007908 */ /* 0x000e220000001400 */
[----:B------:R-:W-:Y:S05]  /*1d50*/  BRA `(.L_x_67) ;  /* 0x0000000000047947 */ /* 0x000fea0003800000 */
.L_x_61:
[----:B------:R-:W-:-:S07]  /*1d60*/  FADD.FTZ R0, R0, R3 ;  /* 0x0000000300007221 */ /* 0x000fce0000010000 */
.L_x_67:
[----:B------:R-:W-:-:S04]  /*1d70*/  HFMA2 R5, -RZ, RZ, 0, 0 ;  /* 0x00000000ff057431 */ /* 0x000fc800000001ff */
[----:B0-----:R-:W-:Y:S05]  /*1d80*/  RET.REL.NODEC R4 `(_Z18matmul_gpu_clusterPKiS0_Piii) ;  /* 0xffffffe0049c7950 */ /* 0x001fea0003c3ffff */
.L_x_68:
        /* <DEDUP_REMOVED lines=15> */
.L_x_70:


//--------------------- .nv.shared._Z10matmul_gpuPKiS0_Piii --------------------------
	.section	.nv.shared._Z10matmul_gpuPKiS0_Piii,"aw",@nobits
	.sectionflags	@""
	.align	16
	.zero		1024


//--------------------- .nv.shared.reserved.0     --------------------------
	.section	.nv.shared.reserved.0,"aw",@nobits
	.weak		__nv_reservedSMEM_offset_0_alias
	.size		__nv_reservedSMEM_offset_0_alias, 0, 64
	.other		__nv_reservedSMEM_offset_0_alias,@"STO_CUDA_RESERVED_SHARED STV_DEFAULT"
__nv_reservedSMEM_offset_0_alias:
	.zero		0
	.zero		64


//--------------------- .nv.shared._Z18matmul_gpu_clusterPKiS0_Piii --------------------------
	.section	.nv.shared._Z18matmul_gpu_clusterPKiS0_Piii,"aw",@nobits
	.sectionflags	@""
	.align	16
	.zero		1024


//--------------------- .nv.constant0._Z10matmul_gpuPKiS0_Piii --------------------------
	.section	.nv.constant0._Z10matmul_gpuPKiS0_Piii,"a",@progbits
	.sectionflags	@""
	.align	4
.nv.constant0._Z10matmul_gpuPKiS0_Piii:
	.zero		928


//--------------------- .nv.constant0._Z18matmul_gpu_clusterPKiS0_Piii --------------------------
	.section	.nv.constant0._Z18matmul_gpu_clusterPKiS0_Piii,"a",@progbits
	.sectionflags	@""
	.align	4
.nv.constant0._Z18matmul_gpu_clusterPKiS0_Piii:
	.zero		928


//--------------------- SYMBOLS --------------------------

	.type		.nv.reservedSmem.offset0,@object
	.size		.nv.reservedSmem.offset0,0x4
	.type		.nv.reservedSmem.cap,@object
	.size		.nv.reservedSmem.cap,0x4
